// auto-generated by cutlass_sweep.gemm — config: {"arch": "sm_100", "cluster_m": 1, "cluster_n": 1, "dtype": "e4m3", "dtype_b": "e5m2", "layout": "tn", "stages": 0, "tile_k": 128, "tile_m": 128, "tile_n": 128}
#include "cutlass/cutlass.h"
#include "cutlass/gemm/collective/collective_builder.hpp"
#include "cutlass/gemm/device/gemm_universal_adapter.h"
#include "cutlass/gemm/kernel/gemm_universal.hpp"
#include "cutlass/epilogue/collective/collective_builder.hpp"

using ElemA = cutlass::float_e4m3_t;
using ElemB = cutlass::float_e5m2_t;
using ElemCD = cutlass::float_e4m3_t;
using Acc  = float;
using TileShape    = cute::Shape<cute::_128, cute::_128, cute::_128>;
using ClusterShape = cute::Shape<cute::_1, cute::_1, cute::_1>;

using CollectiveEpilogue = typename cutlass::epilogue::collective::CollectiveBuilder<
    cutlass::arch::Sm100, cutlass::arch::OpClassTensorOp,
    TileShape, ClusterShape,
    cutlass::epilogue::collective::EpilogueTileAuto,
    Acc, Acc,
    ElemCD, cutlass::layout::RowMajor, 128 / cutlass::sizeof_bits<ElemCD>::value,
    ElemCD, cutlass::layout::RowMajor, 128 / cutlass::sizeof_bits<ElemCD>::value,
    cutlass::epilogue::collective::EpilogueScheduleAuto
  >::CollectiveOp;

using CollectiveMainloop = typename cutlass::gemm::collective::CollectiveBuilder<
    cutlass::arch::Sm100, cutlass::arch::OpClassTensorOp,
    ElemA, cutlass::layout::ColumnMajor, 128 / cutlass::sizeof_bits<ElemA>::value,
    ElemB, cutlass::layout::RowMajor, 128 / cutlass::sizeof_bits<ElemB>::value,
    Acc,
    TileShape, ClusterShape,
    cutlass::gemm::collective::StageCountAutoCarveout<static_cast<int>(sizeof(typename CollectiveEpilogue::SharedStorage))>,
    cutlass::gemm::collective::KernelScheduleAuto
  >::CollectiveOp;

using GemmKernel = cutlass::gemm::kernel::GemmUniversal<
    cute::Shape<int,int,int,int>,
    CollectiveMainloop,
    CollectiveEpilogue
>;
using Gemm = cutlass::gemm::device::GemmUniversalAdapter<GemmKernel>;

// Force the device kernel symbol into the cubin without needing a host main.
auto* _anchor = &cutlass::device_kernel<GemmKernel>;


// ===== COMPILED SASS (sm_100a) =====

	.target	sm_100a

	.elftype	@"ET_EXEC"


//--------------------- .note.nv.tkinfo           --------------------------
	.section	.note.nv.tkinfo,"",@"SHT_NOTE"
	.sectionflags	@"SHF_NOTE_NV_TKINFO"
	.tkinfo
        /*0018*/ 	.word	0x00000002
        /*0030*/ 	.string	""
        /*0030*/ 	.string	"ptxas"
        /*0030*/ 	.string	"Cuda compilation tools, release 13.0, V13.0.88"
        /*0030*/ 	.string	"Build cuda_13.0.r13.0/compiler.36424714_0"
        /*0030*/ 	.string	"-arch sm_100a -m 64 "



//--------------------- .note.nv.cuinfo           --------------------------
	.section	.note.nv.cuinfo,"",@"SHT_NOTE"
	.sectionflags	@"SHF_NOTE_NV_CUINFO"
        /*0018*/ 	.short	0x0002
        /*001a*/ 	.short	0x0064
        /*001c*/ 	.short	0x0082
	.zero		2


//--------------------- .nv.info                  --------------------------
	.section	.nv.info,"",@"SHT_CUDA_INFO"
	.align	4


	//----- nvinfo : EIATTR_REGCOUNT
	.align		4
        /*0000*/ 	.byte	0x04, 0x2f
        /*0002*/ 	.short	(.L_19 - .L_18)
	.align		4
.L_18:
        /*0004*/ 	.word	index@(_ZN7cutlass13device_kernelINS_4gemm6kernel13GemmUniversalIN4cute5tupleIJiiiiEEENS1_10collective13CollectiveMmaINS1_35MainloopSm100TmaUmmaWarpSpecializedILi6ELi2ELi4ENS5_IJNS4_1CILi1EEESB_SB_EEEEENS5_IJNSA_ILi128EEESE_SE_EEENS_12float_e4m3_tENS5_IJSB_llEEENS_12float_e5m2_tESH_NS4_8TiledMMAINS4_8MMA_AtomIJNS4_10MMA_TraitsINS4_19SM100_MMA_F8F6F4_SSEJSG_SI_fSE_SE_NS4_17integral_constantINS4_4UMMA5MajorELSP_1EEESQ_NSN_INSO_7ScaleInELSR_0EEESS_EEEEEENS4_6LayoutISC_NS5_IJNSA_ILi0EEESW_SW_EEEEENS5_IJNS4_10UnderscoreESZ_SZ_EEEEENS4_13SM90_TMA_LOADENS4_14ComposedLayoutINS4_7SwizzleILi3ELi4ELi3EEENS4_18smem_ptr_flag_bitsILi8EEENSV_INS5_IJSE_NSA_ILi8EEEEEENS5_IJSB_SE_EEEEEEEvNS4_8identityES12_S1C_vS1D_EENS_8epilogue10collective18CollectiveEpilogueINS1F_23Sm100TmaWarpSpecializedILi2ELi2ELi64ELb0ELb0EEEJSF_NS5_IJNSV_ISE_SB_EENSV_INSA_ILi64EEESB_EEEEESG_NS5_IJlSB_lEEESG_S1O_NS1F_6fusion15FusionCallbacksIS1J_NS1P_17LinearCombinationISG_fSG_fLNS_15FloatRoundStyleE2EEESF_S1N_JEEENS4_5SM1004TMEM4LOAD26SM100_TMEM_LOAD_32dp32b64xES12_NS13_INS14_ILi2ELi4ELi3EEES17_NSV_INS5_IJS18_S1L_EEENS5_IJS1L_SB_EEEEEEENS4_39AutoVectorizingCopyWithAssumedAlignmentILi128EEENS4_14SM90_TMA_STOREES23_S25_S25_EEEvvEEEEvNT_6ParamsE)
        /*0008*/ 	.word	0x000000e0


	//----- nvinfo : EIATTR_FRAME_SIZE
	.align		4
.L_19:
        /*000c*/ 	.byte	0x04, 0x11
        /*000e*/ 	.short	(.L_21 - .L_20)
	.align		4
.L_20:
        /*0010*/ 	.word	index@($__internal_2_$__cuda_sm10x_tcgen05_guardrail_trap_unallocated_columns_being_dealloced)
        /*0014*/ 	.word	0x00000000


	//----- nvinfo : EIATTR_FRAME_SIZE
	.align		4
.L_21:
        /*0018*/ 	.byte	0x04, 0x11
        /*001a*/ 	.short	(.L_23 - .L_22)
	.align		4
.L_22:
        /*001c*/ 	.word	index@($__internal_1_$__cuda_sm10x_tcgen05_guardrail_trap_phase_invalid_during_alloc)
        /*0020*/ 	.word	0x00000000


	//----- nvinfo : EIATTR_FRAME_SIZE
	.align		4
.L_23:
        /*0024*/ 	.byte	0x04, 0x11
        /*0026*/ 	.short	(.L_25 - .L_24)
	.align		4
.L_24:
        /*0028*/ 	.word	index@($__internal_0_$__cuda_sm10x_tcgen05_guardrail_trap_col_being_dealloced_not_returned_by_alloc)
        /*002c*/ 	.word	0x00000000


	//----- nvinfo : EIATTR_FRAME_SIZE
	.align		4
.L_25:
        /*0030*/ 	.byte	0x04, 0x11
        /*0032*/ 	.short	(.L_27 - .L_26)
	.align		4
.L_26:
        /*0034*/ 	.word	index@(_ZN7cutlass13device_kernelINS_4gemm6kernel13GemmUniversalIN4cute5tupleIJiiiiEEENS1_10collective13CollectiveMmaINS1_35MainloopSm100TmaUmmaWarpSpecializedILi6ELi2ELi4ENS5_IJNS4_1CILi1EEESB_SB_EEEEENS5_IJNSA_ILi128EEESE_SE_EEENS_12float_e4m3_tENS5_IJSB_llEEENS_12float_e5m2_tESH_NS4_8TiledMMAINS4_8MMA_AtomIJNS4_10MMA_TraitsINS4_19SM100_MMA_F8F6F4_SSEJSG_SI_fSE_SE_NS4_17integral_constantINS4_4UMMA5MajorELSP_1EEESQ_NSN_INSO_7ScaleInELSR_0EEESS_EEEEEENS4_6LayoutISC_NS5_IJNSA_ILi0EEESW_SW_EEEEENS5_IJNS4_10UnderscoreESZ_SZ_EEEEENS4_13SM90_TMA_LOADENS4_14ComposedLayoutINS4_7SwizzleILi3ELi4ELi3EEENS4_18smem_ptr_flag_bitsILi8EEENSV_INS5_IJSE_NSA_ILi8EEEEEENS5_IJSB_SE_EEEEEEEvNS4_8identityES12_S1C_vS1D_EENS_8epilogue10collective18CollectiveEpilogueINS1F_23Sm100TmaWarpSpecializedILi2ELi2ELi64ELb0ELb0EEEJSF_NS5_IJNSV_ISE_SB_EENSV_INSA_ILi64EEESB_EEEEESG_NS5_IJlSB_lEEESG_S1O_NS1F_6fusion15FusionCallbacksIS1J_NS1P_17LinearCombinationISG_fSG_fLNS_15FloatRoundStyleE2EEESF_S1N_JEEENS4_5SM1004TMEM4LOAD26SM100_TMEM_LOAD_32dp32b64xES12_NS13_INS14_ILi2ELi4ELi3EEES17_NSV_INS5_IJS18_S1L_EEENS5_IJS1L_SB_EEEEEEENS4_39AutoVectorizingCopyWithAssumedAlignmentILi128EEENS4_14SM90_TMA_STOREES23_S25_S25_EEEvvEEEEvNT_6ParamsE)
        /*0038*/ 	.word	0x00000000


	//----- nvinfo : EIATTR_MIN_STACK_SIZE
	.align		4
.L_27:
        /*003c*/ 	.byte	0x04, 0x12
        /*003e*/ 	.short	(.L_29 - .L_28)
	.align		4
.L_28:
        /*0040*/ 	.word	index@(_ZN7cutlass13device_kernelINS_4gemm6kernel13GemmUniversalIN4cute5tupleIJiiiiEEENS1_10collective13CollectiveMmaINS1_35MainloopSm100TmaUmmaWarpSpecializedILi6ELi2ELi4ENS5_IJNS4_1CILi1EEESB_SB_EEEEENS5_IJNSA_ILi128EEESE_SE_EEENS_12float_e4m3_tENS5_IJSB_llEEENS_12float_e5m2_tESH_NS4_8TiledMMAINS4_8MMA_AtomIJNS4_10MMA_TraitsINS4_19SM100_MMA_F8F6F4_SSEJSG_SI_fSE_SE_NS4_17integral_constantINS4_4UMMA5MajorELSP_1EEESQ_NSN_INSO_7ScaleInELSR_0EEESS_EEEEEENS4_6LayoutISC_NS5_IJNSA_ILi0EEESW_SW_EEEEENS5_IJNS4_10UnderscoreESZ_SZ_EEEEENS4_13SM90_TMA_LOADENS4_14ComposedLayoutINS4_7SwizzleILi3ELi4ELi3EEENS4_18smem_ptr_flag_bitsILi8EEENSV_INS5_IJSE_NSA_ILi8EEEEEENS5_IJSB_SE_EEEEEEEvNS4_8identityES12_S1C_vS1D_EENS_8epilogue10collective18CollectiveEpilogueINS1F_23Sm100TmaWarpSpecializedILi2ELi2ELi64ELb0ELb0EEEJSF_NS5_IJNSV_ISE_SB_EENSV_INSA_ILi64EEESB_EEEEESG_NS5_IJlSB_lEEESG_S1O_NS1F_6fusion15FusionCallbacksIS1J_NS1P_17LinearCombinationISG_fSG_fLNS_15FloatRoundStyleE2EEESF_S1N_JEEENS4_5SM1004TMEM4LOAD26SM100_TMEM_LOAD_32dp32b64xES12_NS13_INS14_ILi2ELi4ELi3EEES17_NSV_INS5_IJS18_S1L_EEENS5_IJS1L_SB_EEEEEEENS4_39AutoVectorizingCopyWithAssumedAlignmentILi128EEENS4_14SM90_TMA_STOREES23_S25_S25_EEEvvEEEEvNT_6ParamsE)
        /*0044*/ 	.word	0x00000000
.L_29:


//--------------------- .nv.compat                --------------------------
	.section	.nv.compat,"",@"SHT_CUDA_COMPAT_INFO"
	.align	4
        /*0000*/ 	.byte	0x02, 0x09, 0x01, 0x00, 0x02, 0x02, 0x02, 0x00, 0x02, 0x05, 0x05, 0x00, 0x03, 0x07, 0x01, 0x01
        /*0010*/ 	.byte	0x02, 0x03, 0x01, 0x00, 0x02, 0x06, 0x01, 0x00, 0x04, 0x0b, 0x08, 0x00, 0x09, 0x00, 0x00, 0x00
        /*0020*/ 	.byte	0x00, 0x00, 0x00, 0x00


//--------------------- .nv.info._ZN7cutlass13device_kernelINS_4gemm6kernel13GemmUniversalIN4cute5tupleIJiiiiEEENS1_10collective13CollectiveMmaINS1_35MainloopSm100TmaUmmaWarpSpecializedILi6ELi2ELi4ENS5_IJNS4_1CILi1EEESB_SB_EEEEENS5_IJNSA_ILi128EEESE_SE_EEENS_12float_e4m3_tENS5_IJSB_llEEENS_12float_e5m2_tESH_NS4_8TiledMMAINS4_8MMA_AtomIJNS4_10MMA_TraitsINS4_19SM100_MMA_F8F6F4_SSEJSG_SI_fSE_SE_NS4_17integral_constantINS4_4UMMA5MajorELSP_1EEESQ_NSN_INSO_7ScaleInELSR_0EEESS_EEEEEENS4_6LayoutISC_NS5_IJNSA_ILi0EEESW_SW_EEEEENS5_IJNS4_10UnderscoreESZ_SZ_EEEEENS4_13SM90_TMA_LOADENS4_14ComposedLayoutINS4_7SwizzleILi3ELi4ELi3EEENS4_18smem_ptr_flag_bitsILi8EEENSV_INS5_IJSE_NSA_ILi8EEEEEENS5_IJSB_SE_EEEEEEEvNS4_8identityES12_S1C_vS1D_EENS_8epilogue10collective18CollectiveEpilogueINS1F_23Sm100TmaWarpSpecializedILi2ELi2ELi64ELb0ELb0EEEJSF_NS5_IJNSV_ISE_SB_EENSV_INSA_ILi64EEESB_EEEEESG_NS5_IJlSB_lEEESG_S1O_NS1F_6fusion15FusionCallbacksIS1J_NS1P_17LinearCombinationISG_fSG_fLNS_15FloatRoundStyleE2EEESF_S1N_JEEENS4_5SM1004TMEM4LOAD26SM100_TMEM_LOAD_32dp32b64xES12_NS13_INS14_ILi2ELi4ELi3EEES17_NSV_INS5_IJS18_S1L_EEENS5_IJS1L_SB_EEEEEEENS4_39AutoVectorizingCopyWithAssumedAlignmentILi128EEENS4_14SM90_TMA_STOREES23_S25_S25_EEEvvEEEEvNT_6ParamsE --------------------------
	.section	.nv.info._ZN7cutlass13device_kernelINS_4gemm6kernel13GemmUniversalIN4cute5tupleIJiiiiEEENS1_10collective13CollectiveMmaINS1_35MainloopSm100TmaUmmaWarpSpecializedILi6ELi2ELi4ENS5_IJNS4_1CILi1EEESB_SB_EEEEENS5_IJNSA_ILi128EEESE_SE_EEENS_12float_e4m3_tENS5_IJSB_llEEENS_12float_e5m2_tESH_NS4_8TiledMMAINS4_8MMA_AtomIJNS4_10MMA_TraitsINS4_19SM100_MMA_F8F6F4_SSEJSG_SI_fSE_SE_NS4_17integral_constantINS4_4UMMA5MajorELSP_1EEESQ_NSN_INSO_7ScaleInELSR_0EEESS_EEEEEENS4_6LayoutISC_NS5_IJNSA_ILi0EEESW_SW_EEEEENS5_IJNS4_10UnderscoreESZ_SZ_EEEEENS4_13SM90_TMA_LOADENS4_14ComposedLayoutINS4_7SwizzleILi3ELi4ELi3EEENS4_18smem_ptr_flag_bitsILi8EEENSV_INS5_IJSE_NSA_ILi8EEEEEENS5_IJSB_SE_EEEEEEEvNS4_8identityES12_S1C_vS1D_EENS_8epilogue10collective18CollectiveEpilogueINS1F_23Sm100TmaWarpSpecializedILi2ELi2ELi64ELb0ELb0EEEJSF_NS5_IJNSV_ISE_SB_EENSV_INSA_ILi64EEESB_EEEEESG_NS5_IJlSB_lEEESG_S1O_NS1F_6fusion15FusionCallbacksIS1J_NS1P_17LinearCombinationISG_fSG_fLNS_15FloatRoundStyleE2EEESF_S1N_JEEENS4_5SM1004TMEM4LOAD26SM100_TMEM_LOAD_32dp32b64xES12_NS13_INS14_ILi2ELi4ELi3EEES17_NSV_INS5_IJS18_S1L_EEENS5_IJS1L_SB_EEEEEEENS4_39AutoVectorizingCopyWithAssumedAlignmentILi128EEENS4_14SM90_TMA_STOREES23_S25_S25_EEEvvEEEEvNT_6ParamsE,"",@"SHT_CUDA_INFO"
	.sectionflags	@""
	.align	4


	//----- nvinfo : EIATTR_CUDA_API_VERSION
	.align		4
        /*0000*/ 	.byte	0x04, 0x37
        /*0002*/ 	.short	(.L_31 - .L_30)
.L_30:
        /*0004*/ 	.word	0x00000082


	//----- nvinfo : EIATTR_KPARAM_INFO
	.align		4
.L_31:
        /*0008*/ 	.byte	0x04, 0x17
        /*000a*/ 	.short	(.L_33 - .L_32)
.L_32:
        /*000c*/ 	.word	0x00000000
        /*0010*/ 	.short	0x0000
        /*0012*/ 	.short	0x0000
        /*0014*/ 	.byte	0x00, 0xf0, 0x01, 0x20


	//----- nvinfo : EIATTR_AT_ENTRY_FRAGMENTS
	.align		4
.L_33:
        /*0018*/ 	.byte	0x04, 0x4f
        /*001a*/ 	.short	(.L_35 - .L_34)


	//   ....[0]....
.L_34:
        /*001c*/ 	.word	0x00000006


	//----- nvinfo : EIATTR_RESERVED_SMEM_USED
	.align		4
.L_35:
        /*0020*/ 	.byte	0x01, 0x41
	.zero		2


	//----- nvinfo : EIATTR_SPARSE_MMA_MASK
	.align		4
        /*0024*/ 	.byte	0x03, 0x50
        /*0026*/ 	.short	0x0000


	//----- nvinfo : EIATTR_TCGEN05_1CTA_USED
	.align		4
        /*0028*/ 	.byte	0x01, 0x51
	.zero		2


	//----- nvinfo : EIATTR_MAXREG_COUNT
	.align		4
        /*002c*/ 	.byte	0x03, 0x1b
        /*002e*/ 	.short	0x00ff


	//----- nvinfo : EIATTR_NUM_BARRIERS
	.align		4
        /*0030*/ 	.byte	0x02, 0x4c
        /*0032*/ 	.byte	0x07
	.zero		1


	//----- nvinfo : EIATTR_EXTERNS
	.align		4
        /*0034*/ 	.byte	0x04, 0x0f
        /*0036*/ 	.short	(.L_37 - .L_36)


	//   ....[0]....
	.align		4
.L_36:
        /*0038*/ 	.word	index@(__assertfail)


	//----- nvinfo : EIATTR_MERCURY_ISA_VERSION
	.align		4
.L_37:
        /*003c*/ 	.byte	0x03, 0x5f
        /*003e*/ 	.short	0x0101


	//----- nvinfo : EIATTR_INT_WARP_WIDE_INSTR_OFFSETS
	.align		4
        /*0040*/ 	.byte	0x04, 0x31
        /*0042*/ 	.short	(.L_39 - .L_38)


	//   ....[0]....
.L_38:
        /*0044*/ 	.word	0x00001dc0


	//   ....[1]....
        /*0048*/ 	.word	0x00003910


	//   ....[2]....
        /*004c*/ 	.word	0x00003930


	//   ....[3]....
        /*0050*/ 	.word	0x00003960


	//   ....[4]....
        /*0054*/ 	.word	0x00004290


	//   ....[5]....
        /*0058*/ 	.word	0x00004300


	//   ....[6]....
        /*005c*/ 	.word	0x000044e0


	//   ....[7]....
        /*0060*/ 	.word	0x00004640


	//----- nvinfo : EIATTR_COOP_GROUP_MASK_REGIDS
	.align		4
.L_39:
        /*0064*/ 	.byte	0x04, 0x29
        /*0066*/ 	.short	(.L_41 - .L_40)


	//   ....[0]....
.L_40:
        /*0068*/ 	.word	0xffffffff


	//   ....[1]....
        /*006c*/ 	.word	0xffffffff


	//   ....[2]....
        /*0070*/ 	.word	0xffffffff


	//   ....[3]....
        /*0074*/ 	.word	0xffffffff


	//   ....[4]....
        /*0078*/ 	.word	0xffffffff


	//   ....[5]....
        /*007c*/ 	.word	0xffffffff


	//   ....[6]....
        /*0080*/ 	.word	0xffffffff


	//   ....[7]....
        /*0084*/ 	.word	0xffffffff


	//   ....[8]....
        /*0088*/ 	.word	0xffffffff


	//   ....[9]....
        /*008c*/ 	.word	0xffffffff


	//   ....[10]....
        /*0090*/ 	.word	0xffffffff


	//   ....[11]....
        /*0094*/ 	.word	0xffffffff


	//   ....[12]....
        /*0098*/ 	.word	0xffffffff


	//----- nvinfo : EIATTR_COOP_GROUP_INSTR_OFFSETS
	.align		4
.L_41:
        /*009c*/ 	.byte	0x04, 0x28
        /*009e*/ 	.short	(.L_43 - .L_42)


	//   ....[0]....
.L_42:
        /*00a0*/ 	.word	0x00000090


	//   ....[1]....
        /*00a4*/ 	.word	0x000004d0


	//   ....[2]....
        /*00a8*/ 	.word	0x00000680


	//   ....[3]....
        /*00ac*/ 	.word	0x000007e0


	//   ....[4]....
        /*00b0*/ 	.word	0x000008e0


	//   ....[5]....
        /*00b4*/ 	.word	0x00000a50


	//   ....[6]....
        /*00b8*/ 	.word	0x00000bf0


	//   ....[7]....
        /*00bc*/ 	.word	0x00001ca0


	//   ....[8]....
        /*00c0*/ 	.word	0x00002ba0


	//   ....[9]....
        /*00c4*/ 	.word	0x00002db0


	//   ....[10]....
        /*00c8*/ 	.word	0x00002de0


	//   ....[11]....
        /*00cc*/ 	.word	0x000037f0


	//   ....[12]....
        /*00d0*/ 	.word	0x00003a20


	//----- nvinfo : EIATTR_VRC_CTA_INIT_COUNT
	.align		4
.L_43:
        /*00d4*/ 	.byte	0x02, 0x4a
        /*00d6*/ 	.byte	0x80
	.zero		1


	//----- nvinfo : EIATTR_SYSCALL_OFFSETS
	.align		4
        /*00d8*/ 	.byte	0x04, 0x46
        /*00da*/ 	.short	(.L_45 - .L_44)


	//   ....[0]....
.L_44:
        /*00dc*/ 	.word	0x00005070


	//   ....[1]....
        /*00e0*/ 	.word	0x000051b0


	//   ....[2]....
        /*00e4*/ 	.word	0x00005a10


	//   ....[3]....
        /*00e8*/ 	.word	0x00007020


	//----- nvinfo : EIATTR_MBARRIER_INSTR_OFFSETS
	.align		4
.L_45:
        /*00ec*/ 	.byte	0x04, 0x39
        /*00ee*/ 	.short	(.L_47 - .L_46)


	//   ....[0]....
.L_46:
        /*00f0*/ 	.word	0x000005b0
        /*00f4*/ 	.word	0x000000ff
        /*00f8*/ 	.word	0x00000000
        /*00fc*/ 	.short	0x0100
        /*00fe*/ 	.byte	0x05
	.zero		1


	//   ....[1]....
        /*0100*/ 	.word	0x000005c0
        /*0104*/ 	.word	0x000000ff
        /*0108*/ 	.word	0x00000030
        /*010c*/ 	.short	0x0100
        /*010e*/ 	.byte	0x05
	.zero		1


	//   ....[2]....
        /*0110*/ 	.word	0x000005d0
        /*0114*/ 	.word	0x000000ff
        /*0118*/ 	.word	0x00000008
        /*011c*/ 	.short	0x0100
        /*011e*/ 	.byte	0x05
	.zero		1


	//   ....[3]....
        /*0120*/ 	.word	0x000005e0
        /*0124*/ 	.word	0x000000ff
        /*0128*/ 	.word	0x00000038
        /*012c*/ 	.short	0x0100
        /*012e*/ 	.byte	0x05
	.zero		1


	//   ....[4]....
        /*0130*/ 	.word	0x000005f0
        /*0134*/ 	.word	0x000000ff
        /*0138*/ 	.word	0x00000010
        /*013c*/ 	.short	0x0100
        /*013e*/ 	.byte	0x05
	.zero		1


	//   ....[5]....
        /*0140*/ 	.word	0x00000600
        /*0144*/ 	.word	0x000000ff
        /*0148*/ 	.word	0x00000040
        /*014c*/ 	.short	0x0100
        /*014e*/ 	.byte	0x05
	.zero		1


	//   ....[6]....
        /*0150*/ 	.word	0x00000610
        /*0154*/ 	.word	0x000000ff
        /*0158*/ 	.word	0x00000018
        /*015c*/ 	.short	0x0100
        /*015e*/ 	.byte	0x05
	.zero		1


	//   ....[7]....
        /*0160*/ 	.word	0x00000620
        /*0164*/ 	.word	0x000000ff
        /*0168*/ 	.word	0x00000048
        /*016c*/ 	.short	0x0100
        /*016e*/ 	.byte	0x05
	.zero		1


	//   ....[8]....
        /*0170*/ 	.word	0x00000630
        /*0174*/ 	.word	0x000000ff
        /*0178*/ 	.word	0x00000020
        /*017c*/ 	.short	0x0100
        /*017e*/ 	.byte	0x05
	.zero		1


	//   ....[9]....
        /*0180*/ 	.word	0x00000640
        /*0184*/ 	.word	0x000000ff
        /*0188*/ 	.word	0x00000050
        /*018c*/ 	.short	0x0100
        /*018e*/ 	.byte	0x05
	.zero		1


	//   ....[10]....
        /*0190*/ 	.word	0x00000650
        /*0194*/ 	.word	0x000000ff
        /*0198*/ 	.word	0x00000028
        /*019c*/ 	.short	0x0100
        /*019e*/ 	.byte	0x05
	.zero		1


	//   ....[11]....
        /*01a0*/ 	.word	0x00000660
        /*01a4*/ 	.word	0x000000ff
        /*01a8*/ 	.word	0x00000058
        /*01ac*/ 	.short	0x0100
        /*01ae*/ 	.byte	0x05
	.zero		1


	//   ....[12]....
        /*01b0*/ 	.word	0x00000790
        /*01b4*/ 	.word	0x000000ff
        /*01b8*/ 	.word	0x00000060
        /*01bc*/ 	.short	0x0100
        /*01be*/ 	.byte	0x07
	.zero		1


	//   ....[13]....
        /*01c0*/ 	.word	0x000007a0
        /*01c4*/ 	.word	0x000000ff
        /*01c8*/ 	.word	0x00000070
        /*01cc*/ 	.short	0x0100
        /*01ce*/ 	.byte	0x07
	.zero		1


	//   ....[14]....
        /*01d0*/ 	.word	0x000007b0
        /*01d4*/ 	.word	0x000000ff
        /*01d8*/ 	.word	0x00000068
        /*01dc*/ 	.short	0x0100
        /*01de*/ 	.byte	0x07
	.zero		1


	//   ....[15]....
        /*01e0*/ 	.word	0x000007c0
        /*01e4*/ 	.word	0x000000ff
        /*01e8*/ 	.word	0x00000078
        /*01ec*/ 	.short	0x0100
        /*01ee*/ 	.byte	0x07
	.zero		1


	//   ....[16]....
        /*01f0*/ 	.word	0x000008b0
        /*01f4*/ 	.word	0x000000ff
        /*01f8*/ 	.word	0x00000080
        /*01fc*/ 	.short	0x0100
        /*01fe*/ 	.byte	0x05
	.zero		1


	//   ....[17]....
        /*0200*/ 	.word	0x000008c0
        /*0204*/ 	.word	0x000000ff
        /*0208*/ 	.word	0x00000088
        /*020c*/ 	.short	0x0100
        /*020e*/ 	.byte	0x05
	.zero		1


	//   ....[18]....
        /*0210*/ 	.word	0x00000a00
        /*0214*/ 	.word	0x000000ff
        /*0218*/ 	.word	0x00000090
        /*021c*/ 	.short	0x0100
        /*021e*/ 	.byte	0x05
	.zero		1


	//   ....[19]....
        /*0220*/ 	.word	0x00000a10
        /*0224*/ 	.word	0x000000ff
        /*0228*/ 	.word	0x000000a0
        /*022c*/ 	.short	0x0100
        /*022e*/ 	.byte	0x05
	.zero		1


	//   ....[20]....
        /*0230*/ 	.word	0x00000a20
        /*0234*/ 	.word	0x000000ff
        /*0238*/ 	.word	0x00000098
        /*023c*/ 	.short	0x0100
        /*023e*/ 	.byte	0x05
	.zero		1


	//   ....[21]....
        /*0240*/ 	.word	0x00000a30
        /*0244*/ 	.word	0x000000ff
        /*0248*/ 	.word	0x000000a8
        /*024c*/ 	.short	0x0100
        /*024e*/ 	.byte	0x05
	.zero		1


	//   ....[22]....
        /*0250*/ 	.word	0x00000b60
        /*0254*/ 	.word	0x000000ff
        /*0258*/ 	.word	0x000000b0
        /*025c*/ 	.short	0x0100
        /*025e*/ 	.byte	0x07
	.zero		1


	//   ....[23]....
        /*0260*/ 	.word	0x00000b70
        /*0264*/ 	.word	0x000000ff
        /*0268*/ 	.word	0x000000d0
        /*026c*/ 	.short	0x0100
        /*026e*/ 	.byte	0x07
	.zero		1


	//   ....[24]....
        /*0270*/ 	.word	0x00000b80
        /*0274*/ 	.word	0x000000ff
        /*0278*/ 	.word	0x000000b8
        /*027c*/ 	.short	0x0100
        /*027e*/ 	.byte	0x07
	.zero		1


	//   ....[25]....
        /*0280*/ 	.word	0x00000b90
        /*0284*/ 	.word	0x000000ff
        /*0288*/ 	.word	0x000000d8
        /*028c*/ 	.short	0x0100
        /*028e*/ 	.byte	0x07
	.zero		1


	//   ....[26]....
        /*0290*/ 	.word	0x00000ba0
        /*0294*/ 	.word	0x000000ff
        /*0298*/ 	.word	0x000000c0
        /*029c*/ 	.short	0x0100
        /*029e*/ 	.byte	0x07
	.zero		1


	//   ....[27]....
        /*02a0*/ 	.word	0x00000bb0
        /*02a4*/ 	.word	0x000000ff
        /*02a8*/ 	.word	0x000000e0
        /*02ac*/ 	.short	0x0100
        /*02ae*/ 	.byte	0x07
	.zero		1


	//   ....[28]....
        /*02b0*/ 	.word	0x00000bc0
        /*02b4*/ 	.word	0x000000ff
        /*02b8*/ 	.word	0x000000c8
        /*02bc*/ 	.short	0x0100
        /*02be*/ 	.byte	0x07
	.zero		1


	//   ....[29]....
        /*02c0*/ 	.word	0x00000bd0
        /*02c4*/ 	.word	0x000000ff
        /*02c8*/ 	.word	0x000000e8
        /*02cc*/ 	.short	0x0100
        /*02ce*/ 	.byte	0x07
	.zero		1


	//   ....[30]....
        /*02d0*/ 	.word	0x00000cc0
        /*02d4*/ 	.word	0x000000ff
        /*02d8*/ 	.word	0x000000f0
        /*02dc*/ 	.short	0x0100
        /*02de*/ 	.byte	0x05
	.zero		1


	//   ....[31]....
        /*02e0*/ 	.word	0x00000cd0
        /*02e4*/ 	.word	0x000000ff
        /*02e8*/ 	.word	0x00000100
        /*02ec*/ 	.short	0x0100
        /*02ee*/ 	.byte	0x05
	.zero		1


	//   ....[32]....
        /*02f0*/ 	.word	0x00000ce0
        /*02f4*/ 	.word	0x000000ff
        /*02f8*/ 	.word	0x000000f8
        /*02fc*/ 	.short	0x0100
        /*02fe*/ 	.byte	0x05
	.zero		1


	//   ....[33]....
        /*0300*/ 	.word	0x00000cf0
        /*0304*/ 	.word	0x000000ff
        /*0308*/ 	.word	0x00000108
        /*030c*/ 	.short	0x0100
        /*030e*/ 	.byte	0x05
	.zero		1


	//   ....[34]....
        /*0310*/ 	.word	0x000015c0
        /*0314*/ 	.word	0x00000003
        /*0318*/ 	.word	0x00000100
        /*031c*/ 	.short	0x010a
        /*031e*/ 	.byte	0xff
	.zero		1


	//   ....[35]....
        /*0320*/ 	.word	0x000015f0
        /*0324*/ 	.word	0x00000003
        /*0328*/ 	.word	0x000000f0
        /*032c*/ 	.short	0x0101
        /*032e*/ 	.byte	0xff
	.zero		1


	//   ....[36]....
        /*0330*/ 	.word	0x000016c0
        /*0334*/ 	.word	0x000000ff
        /*0338*/ 	.word	0x00000030
        /*033c*/ 	.short	0x010a
        /*033e*/ 	.byte	0x08
	.zero		1


	//   ....[37]....
        /*0340*/ 	.word	0x00001760
        /*0344*/ 	.word	0x000000ff
        /*0348*/ 	.word	0x00000030
        /*034c*/ 	.short	0x010a
        /*034e*/ 	.byte	0x21
	.zero		1


	//   ....[38]....
        /*0350*/ 	.word	0x000018c0
        /*0354*/ 	.word	0x000000ff
        /*0358*/ 	.word	0x00000030
        /*035c*/ 	.short	0x010a
        /*035e*/ 	.byte	0x08
	.zero		1


	//   ....[39]....
        /*0360*/ 	.word	0x000019b0
        /*0364*/ 	.word	0x000000ff
        /*0368*/ 	.word	0x00000088
        /*036c*/ 	.short	0x0101
        /*036e*/ 	.byte	0x04
	.zero		1


	//   ....[40]....
        /*0370*/ 	.word	0x000019d0
        /*0374*/ 	.word	0x000000ff
        /*0378*/ 	.word	0x00000030
        /*037c*/ 	.short	0x010a
        /*037e*/ 	.byte	0x08
	.zero		1


	//   ....[41]....
        /*0380*/ 	.word	0x00001a50
        /*0384*/ 	.word	0x000000ff
        /*0388*/ 	.word	0x00000030
        /*038c*/ 	.short	0x010a
        /*038e*/ 	.byte	0x11
	.zero		1


	//   ....[42]....
        /*0390*/ 	.word	0x00001bb0
        /*0394*/ 	.word	0x000000ff
        /*0398*/ 	.word	0x00000030
        /*039c*/ 	.short	0x010a
        /*039e*/ 	.byte	0x08
	.zero		1


	//   ....[43]....
        /*03a0*/ 	.word	0x00001cd0
        /*03a4*/ 	.word	0x00000002
        /*03a8*/ 	.word	0x00000090
        /*03ac*/ 	.short	0x010a
        /*03ae*/ 	.byte	0xff
	.zero		1


	//   ....[44]....
        /*03b0*/ 	.word	0x00001d90
        /*03b4*/ 	.word	0x00000002
        /*03b8*/ 	.word	0x00000000
        /*03bc*/ 	.short	0x0101
        /*03be*/ 	.byte	0xff
	.zero		1


	//   ....[45]....
        /*03c0*/ 	.word	0x000022f0
        /*03c4*/ 	.word	0x000000ff
        /*03c8*/ 	.word	0x00000000
        /*03cc*/ 	.short	0x010a
        /*03ce*/ 	.byte	0x05
	.zero		1


	//   ....[46]....
        /*03d0*/ 	.word	0x00002380
        /*03d4*/ 	.word	0x000000ff
        /*03d8*/ 	.word	0x00000000
        /*03dc*/ 	.short	0x010a
        /*03de*/ 	.byte	0x05
	.zero		1


	//   ....[47]....
        /*03e0*/ 	.word	0x00002410
        /*03e4*/ 	.word	0x000000ff
        /*03e8*/ 	.word	0x00000000
        /*03ec*/ 	.short	0x010a
        /*03ee*/ 	.byte	0x05
	.zero		1


	//   ....[48]....
        /*03f0*/ 	.word	0x000024a0
        /*03f4*/ 	.word	0x000000ff
        /*03f8*/ 	.word	0x00000000
        /*03fc*/ 	.short	0x010a
        /*03fe*/ 	.byte	0x05
	.zero		1


	//   ....[49]....
        /*0400*/ 	.word	0x00002530
        /*0404*/ 	.word	0x000000ff
        /*0408*/ 	.word	0x00000000
        /*040c*/ 	.short	0x010a
        /*040e*/ 	.byte	0x05
	.zero		1


	//   ....[50]....
        /*0410*/ 	.word	0x000025d0
        /*0414*/ 	.word	0x00000000
        /*0418*/ 	.word	0x00000000
        /*041c*/ 	.short	0x010a
        /*041e*/ 	.byte	0xff
	.zero		1


	//   ....[51]....
        /*0420*/ 	.word	0x000026f0
        /*0424*/ 	.word	0x00000000
        /*0428*/ 	.word	0x000000f0
        /*042c*/ 	.short	0x010a
        /*042e*/ 	.byte	0xff
	.zero		1


	//   ....[52]....
        /*0430*/ 	.word	0x00002750
        /*0434*/ 	.word	0x00000004
        /*0438*/ 	.word	0x00000000
        /*043c*/ 	.short	0x0101
        /*043e*/ 	.byte	0xff
	.zero		1


	//   ....[53]....
        /*0440*/ 	.word	0x00002770
        /*0444*/ 	.word	0x000000ff
        /*0448*/ 	.word	0x000000a0
        /*044c*/ 	.short	0x010a
        /*044e*/ 	.byte	0x05
	.zero		1


	//   ....[54]....
        /*0450*/ 	.word	0x00002890
        /*0454*/ 	.word	0x00000000
        /*0458*/ 	.word	0x00000090
        /*045c*/ 	.short	0x010a
        /*045e*/ 	.byte	0xff
	.zero		1


	//   ....[55]....
        /*0460*/ 	.word	0x000029a0
        /*0464*/ 	.word	0x00000000
        /*0468*/ 	.word	0x00000000
        /*046c*/ 	.short	0x0101
        /*046e*/ 	.byte	0xff
	.zero		1


	//   ....[56]....
        /*0470*/ 	.word	0x00002a30
        /*0474*/ 	.word	0x000000ff
        /*0478*/ 	.word	0x000000a0
        /*047c*/ 	.short	0x0106
        /*047e*/ 	.byte	0x05
	.zero		1


	//   ....[57]....
        /*0480*/ 	.word	0x00002a50
        /*0484*/ 	.word	0x000000ff
        /*0488*/ 	.word	0x000000a0
        /*048c*/ 	.short	0x010a
        /*048e*/ 	.byte	0x05
	.zero		1


	//   ....[58]....
        /*0490*/ 	.word	0x00002ae0
        /*0494*/ 	.word	0x000000ff
        /*0498*/ 	.word	0x000000a0
        /*049c*/ 	.short	0x0106
        /*049e*/ 	.byte	0x04
	.zero		1


	//   ....[59]....
        /*04a0*/ 	.word	0x00002b20
        /*04a4*/ 	.word	0x00000000
        /*04a8*/ 	.word	0x000000a0
        /*04ac*/ 	.short	0x010a
        /*04ae*/ 	.byte	0xff
	.zero		1


	//   ....[60]....
        /*04b0*/ 	.word	0x00003040
        /*04b4*/ 	.word	0x00000000
        /*04b8*/ 	.word	0x00000090
        /*04bc*/ 	.short	0x010a
        /*04be*/ 	.byte	0xff
	.zero		1


	//   ....[61]....
        /*04c0*/ 	.word	0x00003150
        /*04c4*/ 	.word	0x00000003
        /*04c8*/ 	.word	0x00000000
        /*04cc*/ 	.short	0x0101
        /*04ce*/ 	.byte	0xff
	.zero		1


	//   ....[62]....
        /*04d0*/ 	.word	0x00003160
        /*04d4*/ 	.word	0x000000ff
        /*04d8*/ 	.word	0x00000000
        /*04dc*/ 	.short	0x010a
        /*04de*/ 	.byte	0x06
	.zero		1


	//   ....[63]....
        /*04e0*/ 	.word	0x00003180
        /*04e4*/ 	.word	0x000000ff
        /*04e8*/ 	.word	0x000000d0
        /*04ec*/ 	.short	0x010a
        /*04ee*/ 	.byte	0x07
	.zero		1


	//   ....[64]....
        /*04f0*/ 	.word	0x00003250
        /*04f4*/ 	.word	0x000000ff
        /*04f8*/ 	.word	0x00000000
        /*04fc*/ 	.short	0x010a
        /*04fe*/ 	.byte	0x06
	.zero		1


	//   ....[65]....
        /*0500*/ 	.word	0x00003380
        /*0504*/ 	.word	0x000000ff
        /*0508*/ 	.word	0x00000000
        /*050c*/ 	.short	0x010a
        /*050e*/ 	.byte	0x1a
	.zero		1


	//   ....[66]....
        /*0510*/ 	.word	0x00003620
        /*0514*/ 	.word	0x000000ff
        /*0518*/ 	.word	0x00000000
        /*051c*/ 	.short	0x010a
        /*051e*/ 	.byte	0x06
	.zero		1


	//   ....[67]....
        /*0520*/ 	.word	0x000036b0
        /*0524*/ 	.word	0x000000ff
        /*0528*/ 	.word	0x00000000
        /*052c*/ 	.short	0x010a
        /*052e*/ 	.byte	0x06
	.zero		1


	//   ....[68]....
        /*0530*/ 	.word	0x00003740
        /*0534*/ 	.word	0x000000ff
        /*0538*/ 	.word	0x00000000
        /*053c*/ 	.short	0x010a
        /*053e*/ 	.byte	0x06
	.zero		1


	//   ....[69]....
        /*0540*/ 	.word	0x000037d0
        /*0544*/ 	.word	0x000000ff
        /*0548*/ 	.word	0x00000000
        /*054c*/ 	.short	0x010a
        /*054e*/ 	.byte	0x07
	.zero		1


	//   ....[70]....
        /*0550*/ 	.word	0x00003c30
        /*0554*/ 	.word	0x00000000
        /*0558*/ 	.word	0x00000090
        /*055c*/ 	.short	0x010a
        /*055e*/ 	.byte	0xff
	.zero		1


	//   ....[71]....
        /*0560*/ 	.word	0x00003cf0
        /*0564*/ 	.word	0x00000000
        /*0568*/ 	.word	0x00000000
        /*056c*/ 	.short	0x0101
        /*056e*/ 	.byte	0xff
	.zero		1


	//   ....[72]....
        /*0570*/ 	.word	0x00004010
        /*0574*/ 	.word	0x000000ff
        /*0578*/ 	.word	0x00000088
        /*057c*/ 	.short	0x010a
        /*057e*/ 	.byte	0x07
	.zero		1


	//   ....[73]....
        /*0580*/ 	.word	0x00004200
        /*0584*/ 	.word	0x000000ff
        /*0588*/ 	.word	0x00000070
        /*058c*/ 	.short	0x010a
        /*058e*/ 	.byte	0x07
	.zero		1


	//   ....[74]....
        /*0590*/ 	.word	0x000043d0
        /*0594*/ 	.word	0x000000ff
        /*0598*/ 	.word	0x00000060
        /*059c*/ 	.short	0x010b
        /*059e*/ 	.byte	0x07
	.zero		1


	//   ....[75]....
        /*05a0*/ 	.word	0x00004440
        /*05a4*/ 	.word	0x000000ff
        /*05a8*/ 	.word	0x00000000
        /*05ac*/ 	.short	0x0101
        /*05ae*/ 	.byte	0x08
	.zero		1


	//   ....[76]....
        /*05b0*/ 	.word	0x00004470
        /*05b4*/ 	.word	0x000000ff
        /*05b8*/ 	.word	0x00000078
        /*05bc*/ 	.short	0x010a
        /*05be*/ 	.byte	0x07
	.zero		1


	//   ....[77]....
        /*05c0*/ 	.word	0x00004680
        /*05c4*/ 	.word	0x000000ff
        /*05c8*/ 	.word	0x00000068
        /*05cc*/ 	.short	0x010b
        /*05ce*/ 	.byte	0x07
	.zero		1


	//   ....[78]....
        /*05d0*/ 	.word	0x000046a0
        /*05d4*/ 	.word	0x000000ff
        /*05d8*/ 	.word	0x00000000
        /*05dc*/ 	.short	0x0101
        /*05de*/ 	.byte	0x0d
	.zero		1


	//   ....[79]....
        /*05e0*/ 	.word	0x000046d0
        /*05e4*/ 	.word	0x000000ff
        /*05e8*/ 	.word	0x00000070
        /*05ec*/ 	.short	0x010a
        /*05ee*/ 	.byte	0x07
	.zero		1


	//   ....[80]....
        /*05f0*/ 	.word	0x00004710
        /*05f4*/ 	.word	0x00000000
        /*05f8*/ 	.word	0x00000078
        /*05fc*/ 	.short	0x010a
        /*05fe*/ 	.byte	0xff
	.zero		1


	//   ....[81]....
        /*0600*/ 	.word	0x00004a40
        /*0604*/ 	.word	0x00000000
        /*0608*/ 	.word	0x00000090
        /*060c*/ 	.short	0x010a
        /*060e*/ 	.byte	0xff
	.zero		1


	//   ....[82]....
        /*0610*/ 	.word	0x00004b50
        /*0614*/ 	.word	0x00000000
        /*0618*/ 	.word	0x00000000
        /*061c*/ 	.short	0x0101
        /*061e*/ 	.byte	0xff
	.zero		1


	//   ....[83]....
        /*0620*/ 	.word	0x000055b0
        /*0624*/ 	.word	0x00000003
        /*0628*/ 	.word	0x00000060
        /*062c*/ 	.short	0x010a
        /*062e*/ 	.byte	0xff
	.zero		1


	//   ....[84]....
        /*0630*/ 	.word	0x000055f0
        /*0634*/ 	.word	0x000000cf
        /*0638*/ 	.word	0x000000b0
        /*063c*/ 	.short	0x010a
        /*063e*/ 	.byte	0xff
	.zero		1


	//   ....[85]....
        /*0640*/ 	.word	0x00005720
        /*0644*/ 	.word	0x00000003
        /*0648*/ 	.word	0x00000060
        /*064c*/ 	.short	0x010a
        /*064e*/ 	.byte	0xff
	.zero		1


	//   ....[86]....
        /*0650*/ 	.word	0x00005880
        /*0654*/ 	.word	0x00000000
        /*0658*/ 	.word	0x00000000
        /*065c*/ 	.short	0x0101
        /*065e*/ 	.byte	0xff
	.zero		1


	//   ....[87]....
        /*0660*/ 	.word	0x000058e0
        /*0664*/ 	.word	0x000000cf
        /*0668*/ 	.word	0x000000b0
        /*066c*/ 	.short	0x010a
        /*066e*/ 	.byte	0xff
	.zero		1


	//   ....[88]....
        /*0670*/ 	.word	0x00006c90
        /*0674*/ 	.word	0x000000d2
        /*0678*/ 	.word	0x00000060
        /*067c*/ 	.short	0x010a
        /*067e*/ 	.byte	0xff
	.zero		1


	//   ....[89]....
        /*0680*/ 	.word	0x00006d60
        /*0684*/ 	.word	0x000000d2
        /*0688*/ 	.word	0x00000060
        /*068c*/ 	.short	0x010a
        /*068e*/ 	.byte	0xff
	.zero		1


	//   ....[90]....
        /*0690*/ 	.word	0x00006ea0
        /*0694*/ 	.word	0x00000003
        /*0698*/ 	.word	0x00000000
        /*069c*/ 	.short	0x0101
        /*069e*/ 	.byte	0xff
	.zero		1


	//   ....[91]....
        /*06a0*/ 	.word	0x000073b0
        /*06a4*/ 	.word	0x000000ff
        /*06a8*/ 	.word	0x00000000
        /*06ac*/ 	.short	0x0101
        /*06ae*/ 	.byte	0x05
	.zero		1


	//   ....[92]....
        /*06b0*/ 	.word	0x00008330
        /*06b4*/ 	.word	0x00000003
        /*06b8*/ 	.word	0x00000100
        /*06bc*/ 	.short	0x010a
        /*06be*/ 	.byte	0xff
	.zero		1


	//   ....[93]....
        /*06c0*/ 	.word	0x00008390
        /*06c4*/ 	.word	0x00000002
        /*06c8*/ 	.word	0x00000030
        /*06cc*/ 	.short	0x010a
        /*06ce*/ 	.byte	0xff
	.zero		1


	//   ....[94]....
        /*06d0*/ 	.word	0x000083f0
        /*06d4*/ 	.word	0x00000002
        /*06d8*/ 	.word	0x00000030
        /*06dc*/ 	.short	0x010a
        /*06de*/ 	.byte	0xff
	.zero		1


	//   ....[95]....
        /*06e0*/ 	.word	0x00008440
        /*06e4*/ 	.word	0x00000002
        /*06e8*/ 	.word	0x00000090
        /*06ec*/ 	.short	0x010a
        /*06ee*/ 	.byte	0xff
	.zero		1


	//   ....[96]....
        /*06f0*/ 	.word	0x000084a0
        /*06f4*/ 	.word	0x00000000
        /*06f8*/ 	.word	0x00000000
        /*06fc*/ 	.short	0x010a
        /*06fe*/ 	.byte	0xff
	.zero		1


	//   ....[97]....
        /*0700*/ 	.word	0x00008500
        /*0704*/ 	.word	0x00000000
        /*0708*/ 	.word	0x00000000
        /*070c*/ 	.short	0x010a
        /*070e*/ 	.byte	0xff
	.zero		1


	//   ....[98]....
        /*0710*/ 	.word	0x00008560
        /*0714*/ 	.word	0x00000000
        /*0718*/ 	.word	0x00000000
        /*071c*/ 	.short	0x010a
        /*071e*/ 	.byte	0xff
	.zero		1


	//   ....[99]....
        /*0720*/ 	.word	0x000085c0
        /*0724*/ 	.word	0x00000000
        /*0728*/ 	.word	0x00000000
        /*072c*/ 	.short	0x010a
        /*072e*/ 	.byte	0xff
	.zero		1


	//   ....[100]....
        /*0730*/ 	.word	0x00008620
        /*0734*/ 	.word	0x00000000
        /*0738*/ 	.word	0x00000000
        /*073c*/ 	.short	0x010a
        /*073e*/ 	.byte	0xff
	.zero		1


	//   ....[101]....
        /*0740*/ 	.word	0x00008670
        /*0744*/ 	.word	0x00000000
        /*0748*/ 	.word	0x000000f0
        /*074c*/ 	.short	0x010a
        /*074e*/ 	.byte	0xff
	.zero		1


	//   ....[102]....
        /*0750*/ 	.word	0x000086d0
        /*0754*/ 	.word	0x00000000
        /*0758*/ 	.word	0x000000a0
        /*075c*/ 	.short	0x010a
        /*075e*/ 	.byte	0xff
	.zero		1


	//   ....[103]....
        /*0760*/ 	.word	0x00008720
        /*0764*/ 	.word	0x00000000
        /*0768*/ 	.word	0x00000090
        /*076c*/ 	.short	0x010a
        /*076e*/ 	.byte	0xff
	.zero		1


	//   ....[104]....
        /*0770*/ 	.word	0x00008780
        /*0774*/ 	.word	0x00000000
        /*0778*/ 	.word	0x000000a0
        /*077c*/ 	.short	0x010a
        /*077e*/ 	.byte	0xff
	.zero		1


	//   ....[105]....
        /*0780*/ 	.word	0x000087d0
        /*0784*/ 	.word	0x00000000
        /*0788*/ 	.word	0x00000090
        /*078c*/ 	.short	0x010a
        /*078e*/ 	.byte	0xff
	.zero		1


	//   ....[106]....
        /*0790*/ 	.word	0x00008830
        /*0794*/ 	.word	0x00000003
        /*0798*/ 	.word	0x000000d0
        /*079c*/ 	.short	0x010a
        /*079e*/ 	.byte	0xff
	.zero		1


	//   ....[107]....
        /*07a0*/ 	.word	0x00008890
        /*07a4*/ 	.word	0x00000000
        /*07a8*/ 	.word	0x00000000
        /*07ac*/ 	.short	0x010a
        /*07ae*/ 	.byte	0xff
	.zero		1


	//   ....[108]....
        /*07b0*/ 	.word	0x000088f0
        /*07b4*/ 	.word	0x00000000
        /*07b8*/ 	.word	0x00000000
        /*07bc*/ 	.short	0x010a
        /*07be*/ 	.byte	0xff
	.zero		1


	//   ....[109]....
        /*07c0*/ 	.word	0x00008950
        /*07c4*/ 	.word	0x00000000
        /*07c8*/ 	.word	0x00000000
        /*07cc*/ 	.short	0x010a
        /*07ce*/ 	.byte	0xff
	.zero		1


	//   ....[110]....
        /*07d0*/ 	.word	0x000089b0
        /*07d4*/ 	.word	0x00000000
        /*07d8*/ 	.word	0x00000000
        /*07dc*/ 	.short	0x010a
        /*07de*/ 	.byte	0xff
	.zero		1


	//   ....[111]....
        /*07e0*/ 	.word	0x00008a10
        /*07e4*/ 	.word	0x00000000
        /*07e8*/ 	.word	0x00000000
        /*07ec*/ 	.short	0x010a
        /*07ee*/ 	.byte	0xff
	.zero		1


	//   ....[112]....
        /*07f0*/ 	.word	0x00008a60
        /*07f4*/ 	.word	0x00000000
        /*07f8*/ 	.word	0x00000090
        /*07fc*/ 	.short	0x010a
        /*07fe*/ 	.byte	0xff
	.zero		1


	//   ....[113]....
        /*0800*/ 	.word	0x00008ac0
        /*0804*/ 	.word	0x00000000
        /*0808*/ 	.word	0x00000088
        /*080c*/ 	.short	0x010a
        /*080e*/ 	.byte	0xff
	.zero		1


	//   ....[114]....
        /*0810*/ 	.word	0x00008b20
        /*0814*/ 	.word	0x00000003
        /*0818*/ 	.word	0x00000070
        /*081c*/ 	.short	0x010a
        /*081e*/ 	.byte	0xff
	.zero		1


	//   ....[115]....
        /*0820*/ 	.word	0x00008b80
        /*0824*/ 	.word	0x00000003
        /*0828*/ 	.word	0x00000078
        /*082c*/ 	.short	0x010a
        /*082e*/ 	.byte	0xff
	.zero		1


	//   ....[116]....
        /*0830*/ 	.word	0x00008be0
        /*0834*/ 	.word	0x00000000
        /*0838*/ 	.word	0x00000070
        /*083c*/ 	.short	0x010a
        /*083e*/ 	.byte	0xff
	.zero		1


	//   ....[117]....
        /*0840*/ 	.word	0x00008c30
        /*0844*/ 	.word	0x00000000
        /*0848*/ 	.word	0x00000090
        /*084c*/ 	.short	0x010a
        /*084e*/ 	.byte	0xff
	.zero		1


	//   ....[118]....
        /*0850*/ 	.word	0x00008c80
        /*0854*/ 	.word	0x00000003
        /*0858*/ 	.word	0x00000060
        /*085c*/ 	.short	0x010a
        /*085e*/ 	.byte	0xff
	.zero		1


	//   ....[119]....
        /*0860*/ 	.word	0x00008cd0
        /*0864*/ 	.word	0x000000cf
        /*0868*/ 	.word	0x000000b0
        /*086c*/ 	.short	0x010a
        /*086e*/ 	.byte	0xff
	.zero		1


	//   ....[120]....
        /*0870*/ 	.word	0x00008d20
        /*0874*/ 	.word	0x000000d2
        /*0878*/ 	.word	0x00000060
        /*087c*/ 	.short	0x010a
        /*087e*/ 	.byte	0xff
	.zero		1


	//----- nvinfo : EIATTR_NUM_MBARRIERS
	.align		4
.L_47:
        /*0880*/ 	.byte	0x03, 0x38
        /*0882*/ 	.short	0x0022


	//----- nvinfo : EIATTR_EXIT_INSTR_OFFSETS
	.align		4
        /*0884*/ 	.byte	0x04, 0x1c
        /*0886*/ 	.short	(.L_49 - .L_48)


	//   ....[0]....
.L_48:
        /*0888*/ 	.word	0x00002600


	//   ....[1]....
        /*088c*/ 	.word	0x00002af0


	//   ....[2]....
        /*0890*/ 	.word	0x00002b50


	//   ....[3]....
        /*0894*/ 	.word	0x00003a30


	//   ....[4]....
        /*0898*/ 	.word	0x00004740


	//   ....[5]....
        /*089c*/ 	.word	0x00004780


	//   ....[6]....
        /*08a0*/ 	.word	0x00008320


	//----- nvinfo : EIATTR_MAX_THREADS
	.align		4
.L_49:
        /*08a4*/ 	.byte	0x04, 0x05
        /*08a6*/ 	.short	(.L_51 - .L_50)
.L_50:
        /*08a8*/ 	.word	0x00000100
        /*08ac*/ 	.word	0x00000001
        /*08b0*/ 	.word	0x00000001


	//----- nvinfo : EIATTR_CRS_STACK_SIZE
	.align		4
.L_51:
        /*08b4*/ 	.byte	0x04, 0x1e
        /*08b6*/ 	.short	(.L_53 - .L_52)
.L_52:
        /*08b8*/ 	.word	0x00000000


	//----- nvinfo : EIATTR_CBANK_PARAM_SIZE
	.align		4
.L_53:
        /*08bc*/ 	.byte	0x03, 0x19
        /*08be*/ 	.short	0x0800


	//----- nvinfo : EIATTR_PARAM_CBANK
	.align		4
        /*08c0*/ 	.byte	0x04, 0x0a
        /*08c2*/ 	.short	(.L_55 - .L_54)
	.align		4
.L_54:
        /*08c4*/ 	.word	index@(.nv.constant0._ZN7cutlass13device_kernelINS_4gemm6kernel13GemmUniversalIN4cute5tupleIJiiiiEEENS1_10collective13CollectiveMmaINS1_35MainloopSm100TmaUmmaWarpSpecializedILi6ELi2ELi4ENS5_IJNS4_1CILi1EEESB_SB_EEEEENS5_IJNSA_ILi128EEESE_SE_EEENS_12float_e4m3_tENS5_IJSB_llEEENS_12float_e5m2_tESH_NS4_8TiledMMAINS4_8MMA_AtomIJNS4_10MMA_TraitsINS4_19SM100_MMA_F8F6F4_SSEJSG_SI_fSE_SE_NS4_17integral_constantINS4_4UMMA5MajorELSP_1EEESQ_NSN_INSO_7ScaleInELSR_0EEESS_EEEEEENS4_6LayoutISC_NS5_IJNSA_ILi0EEESW_SW_EEEEENS5_IJNS4_10UnderscoreESZ_SZ_EEEEENS4_13SM90_TMA_LOADENS4_14ComposedLayoutINS4_7SwizzleILi3ELi4ELi3EEENS4_18smem_ptr_flag_bitsILi8EEENSV_INS5_IJSE_NSA_ILi8EEEEEENS5_IJSB_SE_EEEEEEEvNS4_8identityES12_S1C_vS1D_EENS_8epilogue10collective18CollectiveEpilogueINS1F_23Sm100TmaWarpSpecializedILi2ELi2ELi64ELb0ELb0EEEJSF_NS5_IJNSV_ISE_SB_EENSV_INSA_ILi64EEESB_EEEEESG_NS5_IJlSB_lEEESG_S1O_NS1F_6fusion15FusionCallbacksIS1J_NS1P_17LinearCombinationISG_fSG_fLNS_15FloatRoundStyleE2EEESF_S1N_JEEENS4_5SM1004TMEM4LOAD26SM100_TMEM_LOAD_32dp32b64xES12_NS13_INS14_ILi2ELi4ELi3EEES17_NSV_INS5_IJS18_S1L_EEENS5_IJS1L_SB_EEEEEEENS4_39AutoVectorizingCopyWithAssumedAlignmentILi128EEENS4_14SM90_TMA_STOREES23_S25_S25_EEEvvEEEEvNT_6ParamsE)
        /*08c8*/ 	.short	0x0380
        /*08ca*/ 	.short	0x0800


	//----- nvinfo : EIATTR_SW_WAR
	.align		4
.L_55:
        /*08cc*/ 	.byte	0x04, 0x36
        /*08ce*/ 	.short	(.L_57 - .L_56)
.L_56:
        /*08d0*/ 	.word	0x00000008
.L_57:


//--------------------- .nv.callgraph             --------------------------
	.section	.nv.callgraph,"",@"SHT_CUDA_CALLGRAPH"
	.align	4
	.sectionentsize	8
	.align		4
        /*0000*/ 	.word	0x00000000
	.align		4
        /*0004*/ 	.word	0xffffffff
	.align		4
        /*0008*/ 	.word	index@(_ZN7cutlass13device_kernelINS_4gemm6kernel13GemmUniversalIN4cute5tupleIJiiiiEEENS1_10collective13CollectiveMmaINS1_35MainloopSm100TmaUmmaWarpSpecializedILi6ELi2ELi4ENS5_IJNS4_1CILi1EEESB_SB_EEEEENS5_IJNSA_ILi128EEESE_SE_EEENS_12float_e4m3_tENS5_IJSB_llEEENS_12float_e5m2_tESH_NS4_8TiledMMAINS4_8MMA_AtomIJNS4_10MMA_TraitsINS4_19SM100_MMA_F8F6F4_SSEJSG_SI_fSE_SE_NS4_17integral_constantINS4_4UMMA5MajorELSP_1EEESQ_NSN_INSO_7ScaleInELSR_0EEESS_EEEEEENS4_6LayoutISC_NS5_IJNSA_ILi0EEESW_SW_EEEEENS5_IJNS4_10UnderscoreESZ_SZ_EEEEENS4_13SM90_TMA_LOADENS4_14ComposedLayoutINS4_7SwizzleILi3ELi4ELi3EEENS4_18smem_ptr_flag_bitsILi8EEENSV_INS5_IJSE_NSA_ILi8EEEEEENS5_IJSB_SE_EEEEEEEvNS4_8identityES12_S1C_vS1D_EENS_8epilogue10collective18CollectiveEpilogueINS1F_23Sm100TmaWarpSpecializedILi2ELi2ELi64ELb0ELb0EEEJSF_NS5_IJNSV_ISE_SB_EENSV_INSA_ILi64EEESB_EEEEESG_NS5_IJlSB_lEEESG_S1O_NS1F_6fusion15FusionCallbacksIS1J_NS1P_17LinearCombinationISG_fSG_fLNS_15FloatRoundStyleE2EEESF_S1N_JEEENS4_5SM1004TMEM4LOAD26SM100_TMEM_LOAD_32dp32b64xES12_NS13_INS14_ILi2ELi4ELi3EEES17_NSV_INS5_IJS18_S1L_EEENS5_IJS1L_SB_EEEEEEENS4_39AutoVectorizingCopyWithAssumedAlignmentILi128EEENS4_14SM90_TMA_STOREES23_S25_S25_EEEvvEEEEvNT_6ParamsE)
	.align		4
        /*000c*/ 	.word	index@(__assertfail)
	.align		4
        /*0010*/ 	.word	0x00000000
	.align		4
        /*0014*/ 	.word	0xfffffffe
	.align		4
        /*0018*/ 	.word	0x00000000
	.align		4
        /*001c*/ 	.word	0xfffffffd
	.align		4
        /*0020*/ 	.word	0x00000000
	.align		4
        /*0024*/ 	.word	0xfffffffc


//--------------------- .nv.constant4             --------------------------
	.section	.nv.constant4,"a",@progbits
	.align	8
	.align		8
.nv.constant4:
        /*0000*/ 	.dword	__assertfail
	.align		8
        /*0008*/ 	.dword	__unnamed_1
	.align		8
        /*0010*/ 	.dword	__unnamed_2
	.align		8
        /*0018*/ 	.dword	_ZN40_INTERNAL_dd394381_4_k_cu_6838a451_385084cuda3std3__45__cpo5beginE
	.align		8
        /*0020*/ 	.dword	_ZN40_INTERNAL_dd394381_4_k_cu_6838a451_385084cuda3std3__45__cpo3endE
	.align		8
        /*0028*/ 	.dword	_ZN40_INTERNAL_dd394381_4_k_cu_6838a451_385084cuda3std3__45__cpo6cbeginE
	.align		8
        /*0030*/ 	.dword	_ZN40_INTERNAL_dd394381_4_k_cu_6838a451_385084cuda3std3__45__cpo4cendE
	.align		8
        /*0038*/ 	.dword	_ZN40_INTERNAL_dd394381_4_k_cu_6838a451_385084cuda3std3__442_GLOBAL__N__dd394381_4_k_cu_6838a451_385086ignoreE
	.align		8
        /*0040*/ 	.dword	_ZN40_INTERNAL_dd394381_4_k_cu_6838a451_385084cuda3std3__419piecewise_constructE
	.align		8
        /*0048*/ 	.dword	_ZN40_INTERNAL_dd394381_4_k_cu_6838a451_385084cuda3std3__48in_placeE
	.align		8
        /*0050*/ 	.dword	_ZN40_INTERNAL_dd394381_4_k_cu_6838a451_385084cuda3std6ranges3__45__cpo4swapE
	.align		8
        /*0058*/ 	.dword	_ZN40_INTERNAL_dd394381_4_k_cu_6838a451_385084cuda3std6ranges3__45__cpo9iter_moveE
	.align		8
        /*0060*/ 	.dword	_ZN40_INTERNAL_dd394381_4_k_cu_6838a451_385084cute7productE
	.align		8
        /*0068*/ 	.dword	_ZN40_INTERNAL_dd394381_4_k_cu_6838a451_385084cute1_E
	.align		8
        /*0070*/ 	.dword	$str$25
	.align		8
        /*0078*/ 	.dword	$str$26
	.align		8
        /*0080*/ 	.dword	$str$27
	.align		8
        /*0088*/ 	.dword	$str$28


//--------------------- .text._ZN7cutlass13device_kernelINS_4gemm6kernel13GemmUniversalIN4cute5tupleIJiiiiEEENS1_10collective13CollectiveMmaINS1_35MainloopSm100TmaUmmaWarpSpecializedILi6ELi2ELi4ENS5_IJNS4_1CILi1EEESB_SB_EEEEENS5_IJNSA_ILi128EEESE_SE_EEENS_12float_e4m3_tENS5_IJSB_llEEENS_12float_e5m2_tESH_NS4_8TiledMMAINS4_8MMA_AtomIJNS4_10MMA_TraitsINS4_19SM100_MMA_F8F6F4_SSEJSG_SI_fSE_SE_NS4_17integral_constantINS4_4UMMA5MajorELSP_1EEESQ_NSN_INSO_7ScaleInELSR_0EEESS_EEEEEENS4_6LayoutISC_NS5_IJNSA_ILi0EEESW_SW_EEEEENS5_IJNS4_10UnderscoreESZ_SZ_EEEEENS4_13SM90_TMA_LOADENS4_14ComposedLayoutINS4_7SwizzleILi3ELi4ELi3EEENS4_18smem_ptr_flag_bitsILi8EEENSV_INS5_IJSE_NSA_ILi8EEEEEENS5_IJSB_SE_EEEEEEEvNS4_8identityES12_S1C_vS1D_EENS_8epilogue10collective18CollectiveEpilogueINS1F_23Sm100TmaWarpSpecializedILi2ELi2ELi64ELb0ELb0EEEJSF_NS5_IJNSV_ISE_SB_EENSV_INSA_ILi64EEESB_EEEEESG_NS5_IJlSB_lEEESG_S1O_NS1F_6fusion15FusionCallbacksIS1J_NS1P_17LinearCombinationISG_fSG_fLNS_15FloatRoundStyleE2EEESF_S1N_JEEENS4_5SM1004TMEM4LOAD26SM100_TMEM_LOAD_32dp32b64xES12_NS13_INS14_ILi2ELi4ELi3EEES17_NSV_INS5_IJS18_S1L_EEENS5_IJS1L_SB_EEEEEEENS4_39AutoVectorizingCopyWithAssumedAlignmentILi128EEENS4_14SM90_TMA_STOREES23_S25_S25_EEEvvEEEEvNT_6ParamsE --------------------------
	.section	.text._ZN7cutlass13device_kernelINS_4gemm6kernel13GemmUniversalIN4cute5tupleIJiiiiEEENS1_10collective13CollectiveMmaINS1_35MainloopSm100TmaUmmaWarpSpecializedILi6ELi2ELi4ENS5_IJNS4_1CILi1EEESB_SB_EEEEENS5_IJNSA_ILi128EEESE_SE_EEENS_12float_e4m3_tENS5_IJSB_llEEENS_12float_e5m2_tESH_NS4_8TiledMMAINS4_8MMA_AtomIJNS4_10MMA_TraitsINS4_19SM100_MMA_F8F6F4_SSEJSG_SI_fSE_SE_NS4_17integral_constantINS4_4UMMA5MajorELSP_1EEESQ_NSN_INSO_7ScaleInELSR_0EEESS_EEEEEENS4_6LayoutISC_NS5_IJNSA_ILi0EEESW_SW_EEEEENS5_IJNS4_10UnderscoreESZ_SZ_EEEEENS4_13SM90_TMA_LOADENS4_14ComposedLayoutINS4_7SwizzleILi3ELi4ELi3EEENS4_18smem_ptr_flag_bitsILi8EEENSV_INS5_IJSE_NSA_ILi8EEEEEENS5_IJSB_SE_EEEEEEEvNS4_8identityES12_S1C_vS1D_EENS_8epilogue10collective18CollectiveEpilogueINS1F_23Sm100TmaWarpSpecializedILi2ELi2ELi64ELb0ELb0EEEJSF_NS5_IJNSV_ISE_SB_EENSV_INSA_ILi64EEESB_EEEEESG_NS5_IJlSB_lEEESG_S1O_NS1F_6fusion15FusionCallbacksIS1J_NS1P_17LinearCombinationISG_fSG_fLNS_15FloatRoundStyleE2EEESF_S1N_JEEENS4_5SM1004TMEM4LOAD26SM100_TMEM_LOAD_32dp32b64xES12_NS13_INS14_ILi2ELi4ELi3EEES17_NSV_INS5_IJS18_S1L_EEENS5_IJS1L_SB_EEEEEEENS4_39AutoVectorizingCopyWithAssumedAlignmentILi128EEENS4_14SM90_TMA_STOREES23_S25_S25_EEEvvEEEEvNT_6ParamsE,"ax",@progbits
	.align	128
.text._ZN7cutlass13device_kernelINS_4gemm6kernel13GemmUniversalIN4cute5tupleIJiiiiEEENS1_10collective13CollectiveMmaINS1_35MainloopSm100TmaUmmaWarpSpecializedILi6ELi2ELi4ENS5_IJNS4_1CILi1EEESB_SB_EEEEENS5_IJNSA_ILi128EEESE_SE_EEENS_12float_e4m3_tENS5_IJSB_llEEENS_12float_e5m2_tESH_NS4_8TiledMMAINS4_8MMA_AtomIJNS4_10MMA_TraitsINS4_19SM100_MMA_F8F6F4_SSEJSG_SI_fSE_SE_NS4_17integral_constantINS4_4UMMA5MajorELSP_1EEESQ_NSN_INSO_7ScaleInELSR_0EEESS_EEEEEENS4_6LayoutISC_NS5_IJNSA_ILi0EEESW_SW_EEEEENS5_IJNS4_10UnderscoreESZ_SZ_EEEEENS4_13SM90_TMA_LOADENS4_14ComposedLayoutINS4_7SwizzleILi3ELi4ELi3EEENS4_18smem_ptr_flag_bitsILi8EEENSV_INS5_IJSE_NSA_ILi8EEEEEENS5_IJSB_SE_EEEEEEEvNS4_8identityES12_S1C_vS1D_EENS_8epilogue10collective18CollectiveEpilogueINS1F_23Sm100TmaWarpSpecializedILi2ELi2ELi64ELb0ELb0EEEJSF_NS5_IJNSV_ISE_SB_EENSV_INSA_ILi64EEESB_EEEEESG_NS5_IJlSB_lEEESG_S1O_NS1F_6fusion15FusionCallbacksIS1J_NS1P_17LinearCombinationISG_fSG_fLNS_15FloatRoundStyleE2EEESF_S1N_JEEENS4_5SM1004TMEM4LOAD26SM100_TMEM_LOAD_32dp32b64xES12_NS13_INS14_ILi2ELi4ELi3EEES17_NSV_INS5_IJS18_S1L_EEENS5_IJS1L_SB_EEEEEEENS4_39AutoVectorizingCopyWithAssumedAlignmentILi128EEENS4_14SM90_TMA_STOREES23_S25_S25_EEEvvEEEEvNT_6ParamsE:
        .type           _ZN7cutlass13device_kernelINS_4gemm6kernel13GemmUniversalIN4cute5tupleIJiiiiEEENS1_10collective13CollectiveMmaINS1_35MainloopSm100TmaUmmaWarpSpecializedILi6ELi2ELi4ENS5_IJNS4_1CILi1EEESB_SB_EEEEENS5_IJNSA_ILi128EEESE_SE_EEENS_12float_e4m3_tENS5_IJSB_llEEENS_12float_e5m2_tESH_NS4_8TiledMMAINS4_8MMA_AtomIJNS4_10MMA_TraitsINS4_19SM100_MMA_F8F6F4_SSEJSG_SI_fSE_SE_NS4_17integral_constantINS4_4UMMA5MajorELSP_1EEESQ_NSN_INSO_7ScaleInELSR_0EEESS_EEEEEENS4_6LayoutISC_NS5_IJNSA_ILi0EEESW_SW_EEEEENS5_IJNS4_10UnderscoreESZ_SZ_EEEEENS4_13SM90_TMA_LOADENS4_14ComposedLayoutINS4_7SwizzleILi3ELi4ELi3EEENS4_18smem_ptr_flag_bitsILi8EEENSV_INS5_IJSE_NSA_ILi8EEEEEENS5_IJSB_SE_EEEEEEEvNS4_8identityES12_S1C_vS1D_EENS_8epilogue10collective18CollectiveEpilogueINS1F_23Sm100TmaWarpSpecializedILi2ELi2ELi64ELb0ELb0EEEJSF_NS5_IJNSV_ISE_SB_EENSV_INSA_ILi64EEESB_EEEEESG_NS5_IJlSB_lEEESG_S1O_NS1F_6fusion15FusionCallbacksIS1J_NS1P_17LinearCombinationISG_fSG_fLNS_15FloatRoundStyleE2EEESF_S1N_JEEENS4_5SM1004TMEM4LOAD26SM100_TMEM_LOAD_32dp32b64xES12_NS13_INS14_ILi2ELi4ELi3EEES17_NSV_INS5_IJS18_S1L_EEENS5_IJS1L_SB_EEEEEEENS4_39AutoVectorizingCopyWithAssumedAlignmentILi128EEENS4_14SM90_TMA_STOREES23_S25_S25_EEEvvEEEEvNT_6ParamsE,@function
        .size           _ZN7cutlass13device_kernelINS_4gemm6kernel13GemmUniversalIN4cute5tupleIJiiiiEEENS1_10collective13CollectiveMmaINS1_35MainloopSm100TmaUmmaWarpSpecializedILi6ELi2ELi4ENS5_IJNS4_1CILi1EEESB_SB_EEEEENS5_IJNSA_ILi128EEESE_SE_EEENS_12float_e4m3_tENS5_IJSB_llEEENS_12float_e5m2_tESH_NS4_8TiledMMAINS4_8MMA_AtomIJNS4_10MMA_TraitsINS4_19SM100_MMA_F8F6F4_SSEJSG_SI_fSE_SE_NS4_17integral_constantINS4_4UMMA5MajorELSP_1EEESQ_NSN_INSO_7ScaleInELSR_0EEESS_EEEEEENS4_6LayoutISC_NS5_IJNSA_ILi0EEESW_SW_EEEEENS5_IJNS4_10UnderscoreESZ_SZ_EEEEENS4_13SM90_TMA_LOADENS4_14ComposedLayoutINS4_7SwizzleILi3ELi4ELi3EEENS4_18smem_ptr_flag_bitsILi8EEENSV_INS5_IJSE_NSA_ILi8EEEEEENS5_IJSB_SE_EEEEEEEvNS4_8identityES12_S1C_vS1D_EENS_8epilogue10collective18CollectiveEpilogueINS1F_23Sm100TmaWarpSpecializedILi2ELi2ELi64ELb0ELb0EEEJSF_NS5_IJNSV_ISE_SB_EENSV_INSA_ILi64EEESB_EEEEESG_NS5_IJlSB_lEEESG_S1O_NS1F_6fusion15FusionCallbacksIS1J_NS1P_17LinearCombinationISG_fSG_fLNS_15FloatRoundStyleE2EEESF_S1N_JEEENS4_5SM1004TMEM4LOAD26SM100_TMEM_LOAD_32dp32b64xES12_NS13_INS14_ILi2ELi4ELi3EEES17_NSV_INS5_IJS18_S1L_EEENS5_IJS1L_SB_EEEEEEENS4_39AutoVectorizingCopyWithAssumedAlignmentILi128EEENS4_14SM90_TMA_STOREES23_S25_S25_EEEvvEEEEvNT_6ParamsE,(.L_x_149 - _ZN7cutlass13device_kernelINS_4gemm6kernel13GemmUniversalIN4cute5tupleIJiiiiEEENS1_10collective13CollectiveMmaINS1_35MainloopSm100TmaUmmaWarpSpecializedILi6ELi2ELi4ENS5_IJNS4_1CILi1EEESB_SB_EEEEENS5_IJNSA_ILi128EEESE_SE_EEENS_12float_e4m3_tENS5_IJSB_llEEENS_12float_e5m2_tESH_NS4_8TiledMMAINS4_8MMA_AtomIJNS4_10MMA_TraitsINS4_19SM100_MMA_F8F6F4_SSEJSG_SI_fSE_SE_NS4_17integral_constantINS4_4UMMA5MajorELSP_1EEESQ_NSN_INSO_7ScaleInELSR_0EEESS_EEEEEENS4_6LayoutISC_NS5_IJNSA_ILi0EEESW_SW_EEEEENS5_IJNS4_10UnderscoreESZ_SZ_EEEEENS4_13SM90_TMA_LOADENS4_14ComposedLayoutINS4_7SwizzleILi3ELi4ELi3EEENS4_18smem_ptr_flag_bitsILi8EEENSV_INS5_IJSE_NSA_ILi8EEEEEENS5_IJSB_SE_EEEEEEEvNS4_8identityES12_S1C_vS1D_EENS_8epilogue10collective18CollectiveEpilogueINS1F_23Sm100TmaWarpSpecializedILi2ELi2ELi64ELb0ELb0EEEJSF_NS5_IJNSV_ISE_SB_EENSV_INSA_ILi64EEESB_EEEEESG_NS5_IJlSB_lEEESG_S1O_NS1F_6fusion15FusionCallbacksIS1J_NS1P_17LinearCombinationISG_fSG_fLNS_15FloatRoundStyleE2EEESF_S1N_JEEENS4_5SM1004TMEM4LOAD26SM100_TMEM_LOAD_32dp32b64xES12_NS13_INS14_ILi2ELi4ELi3EEES17_NSV_INS5_IJS18_S1L_EEENS5_IJS1L_SB_EEEEEEENS4_39AutoVectorizingCopyWithAssumedAlignmentILi128EEENS4_14SM90_TMA_STOREES23_S25_S25_EEEvvEEEEvNT_6ParamsE)
        .other          _ZN7cutlass13device_kernelINS_4gemm6kernel13GemmUniversalIN4cute5tupleIJiiiiEEENS1_10collective13CollectiveMmaINS1_35MainloopSm100TmaUmmaWarpSpecializedILi6ELi2ELi4ENS5_IJNS4_1CILi1EEESB_SB_EEEEENS5_IJNSA_ILi128EEESE_SE_EEENS_12float_e4m3_tENS5_IJSB_llEEENS_12float_e5m2_tESH_NS4_8TiledMMAINS4_8MMA_AtomIJNS4_10MMA_TraitsINS4_19SM100_MMA_F8F6F4_SSEJSG_SI_fSE_SE_NS4_17integral_constantINS4_4UMMA5MajorELSP_1EEESQ_NSN_INSO_7ScaleInELSR_0EEESS_EEEEEENS4_6LayoutISC_NS5_IJNSA_ILi0EEESW_SW_EEEEENS5_IJNS4_10UnderscoreESZ_SZ_EEEEENS4_13SM90_TMA_LOADENS4_14ComposedLayoutINS4_7SwizzleILi3ELi4ELi3EEENS4_18smem_ptr_flag_bitsILi8EEENSV_INS5_IJSE_NSA_ILi8EEEEEENS5_IJSB_SE_EEEEEEEvNS4_8identityES12_S1C_vS1D_EENS_8epilogue10collective18CollectiveEpilogueINS1F_23Sm100TmaWarpSpecializedILi2ELi2ELi64ELb0ELb0EEEJSF_NS5_IJNSV_ISE_SB_EENSV_INSA_ILi64EEESB_EEEEESG_NS5_IJlSB_lEEESG_S1O_NS1F_6fusion15FusionCallbacksIS1J_NS1P_17LinearCombinationISG_fSG_fLNS_15FloatRoundStyleE2EEESF_S1N_JEEENS4_5SM1004TMEM4LOAD26SM100_TMEM_LOAD_32dp32b64xES12_NS13_INS14_ILi2ELi4ELi3EEES17_NSV_INS5_IJS18_S1L_EEENS5_IJS1L_SB_EEEEEEENS4_39AutoVectorizingCopyWithAssumedAlignmentILi128EEENS4_14SM90_TMA_STOREES23_S25_S25_EEEvvEEEEvNT_6ParamsE,@"STO_CUDA_ENTRY STV_DEFAULT"
_ZN7cutlass13device_kernelINS_4gemm6kernel13GemmUniversalIN4cute5tupleIJiiiiEEENS1_10collective13CollectiveMmaINS1_35MainloopSm100TmaUmmaWarpSpecializedILi6ELi2ELi4ENS5_IJNS4_1CILi1EEESB_SB_EEEEENS5_IJNSA_ILi128EEESE_SE_EEENS_12float_e4m3_tENS5_IJSB_llEEENS_12float_e5m2_tESH_NS4_8TiledMMAINS4_8MMA_AtomIJNS4_10MMA_TraitsINS4_19SM100_MMA_F8F6F4_SSEJSG_SI_fSE_SE_NS4_17integral_constantINS4_4UMMA5MajorELSP_1EEESQ_NSN_INSO_7ScaleInELSR_0EEESS_EEEEEENS4_6LayoutISC_NS5_IJNSA_ILi0EEESW_SW_EEEEENS5_IJNS4_10UnderscoreESZ_SZ_EEEEENS4_13SM90_TMA_LOADENS4_14ComposedLayoutINS4_7SwizzleILi3ELi4ELi3EEENS4_18smem_ptr_flag_bitsILi8EEENSV_INS5_IJSE_NSA_ILi8EEEEEENS5_IJSB_SE_EEEEEEEvNS4_8identityES12_S1C_vS1D_EENS_8epilogue10collective18CollectiveEpilogueINS1F_23Sm100TmaWarpSpecializedILi2ELi2ELi64ELb0ELb0EEEJSF_NS5_IJNSV_ISE_SB_EENSV_INSA_ILi64EEESB_EEEEESG_NS5_IJlSB_lEEESG_S1O_NS1F_6fusion15FusionCallbacksIS1J_NS1P_17LinearCombinationISG_fSG_fLNS_15FloatRoundStyleE2EEESF_S1N_JEEENS4_5SM1004TMEM4LOAD26SM100_TMEM_LOAD_32dp32b64xES12_NS13_INS14_ILi2ELi4ELi3EEES17_NSV_INS5_IJS18_S1L_EEENS5_IJS1L_SB_EEEEEEENS4_39AutoVectorizingCopyWithAssumedAlignmentILi128EEENS4_14SM90_TMA_STOREES23_S25_S25_EEEvvEEEEvNT_6ParamsE:
[----:B------:R-:W1:Y:S01]  /*0000*/  LDC R1, c[0x0][0x37c] ;  /* 0x0000df00ff017b82 */ /* 0x000e620000000800 */
[----:B------:R-:W2:Y:S01]  /*0010*/  S2R R189, SR_TID.X ;  /* 0x0000000000bd7919 */ /* 0x000ea20000002100 */
[----:B------:R-:W3:Y:S01]  /*0020*/  LDCU.64 UR4, c[0x0][0x890] ;  /* 0x00011200ff0477ac */ /* 0x000ee20008000a00 */
[----:B------:R-:W-:Y:S02]  /*0030*/  PRMT R171, RZ, 0x7610, R171 ;  /* 0x00007610ffab7816 */ /* 0x000fe400000000ab */
[----:B------:R-:W-:Y:S01]  /*0040*/  ELECT P5, URZ, PT ;  /* 0x0000000000ff782f */ /* 0x000fe200038a0000 */
[----:B------:R-:W4:Y:S01]  /*0050*/  LDCU.64 UR46, c[0x0][0x358] ;  /* 0x00006b00ff2e77ac */ /* 0x000f220008000a00 */
[----:B---3--:R-:W-:-:S04]  /*0060*/  UISETP.NE.U32.AND UP0, UPT, UR4, URZ, UPT ;  /* 0x000000ff0400728c */ /* 0x008fc8000bf05070 */
[----:B------:R-:W-:Y:S01]  /*0070*/  UISETP.NE.AND.EX UP0, UPT, UR5, URZ, UPT, UP0 ;  /* 0x000000ff0500728c */ /* 0x000fe2000bf05300 */
[----:B--2---:R-:W-:-:S05]  /*0080*/  SHF.R.U32.HI R173, RZ, 0x5, R189 ;  /* 0x00000005ffad7819 */ /* 0x004fca00000116bd */
[----:B------:R-:W2:Y:S02]  /*0090*/  SHFL.IDX PT, R0, R173, RZ, 0x1f ;  /* 0x00001fffad007589 */ /* 0x000ea400000e0000 */
[----:B--2---:R-:W-:Y:S01]  /*00a0*/  R2UR UR8, R0 ;  /* 0x00000000000872ca */ /* 0x004fe200000e0000 */
[----:B-1--4-:R-:W-:-:S14]  /*00b0*/  BRA.U UP0, `(.L_x_0) ;  /* 0x00000001002c7547 */ /* 0x012fdc000b800000 */
[----:B------:R-:W1:Y:S02]  /*00c0*/  LDCU.64 UR6, c[0x0][0x888] ;  /* 0x00011100ff0677ac */ /* 0x000e640008000a00 */
[----:B-1----:R-:W-:-:S04]  /*00d0*/  UISETP.NE.U32.AND UP0, UPT, UR6, URZ, UPT ;  /* 0x000000ff0600728c */ /* 0x002fc8000bf05070 */
[----:B------:R-:W-:-:S09]  /*00e0*/  UISETP.NE.AND.EX UP0, UPT, UR7, URZ, UPT, UP0 ;  /* 0x000000ff0700728c */ /* 0x000fd2000bf05300 */
[----:B------:R-:W-:Y:S05]  /*00f0*/  BRA.U !UP0, `(.L_x_1) ;  /* 0x0000000108107547 */ /* 0x000fea000b800000 */
[----:B------:R-:W1:Y:S02]  /*0100*/  LDC.64 R2, c[0x0][0x888] ;  /* 0x00022200ff027b82 */ /* 0x000e640000000a00 */
[----:B-1----:R1:W5:Y:S01]  /*0110*/  LDG.E R81, desc[UR46][R2.64] ;  /* 0x0000002e02517981 */ /* 0x002362000c1e1900 */
[----:B------:R-:W-:Y:S01]  /*0120*/  HFMA2 R171, -RZ, RZ, 0, 5.9604644775390625e-08 ;  /* 0x00000001ffab7431 */ /* 0x000fe200000001ff */
[----:B------:R-:W-:Y:S05]  /*0130*/  BRA `(.L_x_0) ;  /* 0x00000000000c7947 */ /* 0x000fea0003800000 */
.L_x_1:
[----:B------:R-:W1:Y:S01]  /*0140*/  LDCU UR6, c[0x0][0x880] ;  /* 0x00011000ff0677ac */ /* 0x000e620008000800 */
[----:B------:R-:W-:Y:S01]  /*0150*/  HFMA2 R171, -RZ, RZ, 0, 5.9604644775390625e-08 ;  /* 0x00000001ffab7431 */ /* 0x000fe200000001ff */
[----:B-1----:R-:W-:-:S07]  /*0160*/  MOV R81, UR6 ;  /* 0x0000000600517c02 */ /* 0x002fce0008000f00 */
.L_x_0:
[----:B------:R-:W2:Y:S02]  /*0170*/  LDCU.64 UR6, c[0x0][0x8b0] ;  /* 0x00011600ff0677ac */ /* 0x000ea40008000a00 */
[----:B--2---:R-:W-:-:S04]  /*0180*/  UISETP.NE.U32.AND UP0, UPT, UR6, URZ, UPT ;  /* 0x000000ff0600728c */ /* 0x004fc8000bf05070 */
[----:B------:R-:W-:-:S09]  /*0190*/  UISETP.NE.AND.EX UP0, UPT, UR7, URZ, UPT, UP0 ;  /* 0x000000ff0700728c */ /* 0x000fd2000bf05300 */
[----:B------:R-:W-:Y:S05]  /*01a0*/  BRA.U UP0, `(.L_x_2) ;  /* 0x0000000100247547 */ /* 0x000fea000b800000 */
[----:B------:R-:W2:Y:S02]  /*01b0*/  LDCU.64 UR6, c[0x0][0x8a8] ;  /* 0x00011500ff0677ac */ /* 0x000ea40008000a00 */
[----:B--2---:R-:W-:-:S04]  /*01c0*/  UISETP.NE.U32.AND UP0, UPT, UR6, URZ, UPT ;  /* 0x000000ff0600728c */ /* 0x004fc8000bf05070 */
[----:B------:R-:W-:-:S09]  /*01d0*/  UISETP.NE.AND.EX UP0, UPT, UR7, URZ, UPT, UP0 ;  /* 0x000000ff0700728c */ /* 0x000fd2000bf05300 */
[----:B------:R-:W-:Y:S05]  /*01e0*/  BRA.U !UP0, `(.L_x_3) ;  /* 0x00000001080c7547 */ /* 0x000fea000b800000 */
[----:B------:R-:W2:Y:S02]  /*01f0*/  LDC.64 R78, c[0x0][0x8a8] ;  /* 0x00022a00ff4e7b82 */ /* 0x000ea40000000a00 */
[----:B--2---:R2:W5:Y:S01]  /*0200*/  LDG.E R78, desc[UR46][R78.64] ;  /* 0x0000002e4e4e7981 */ /* 0x004562000c1e1900 */
[----:B------:R-:W-:Y:S05]  /*0210*/  BRA `(.L_x_2) ;  /* 0x0000000000087947 */ /* 0x000fea0003800000 */
.L_x_3:
[----:B------:R-:W2:Y:S02]  /*0220*/  LDCU UR6, c[0x0][0x8a0] ;  /* 0x00011400ff0677ac */ /* 0x000ea40008000800 */
[----:B--2---:R-:W-:Y:S02]  /*0230*/  MOV R78, UR6 ;  /* 0x00000006004e7c02 */ /* 0x004fe40008000f00 */
.L_x_2:
[----:B------:R-:W-:Y:S01]  /*0240*/  IMAD.U32 R0, RZ, RZ, UR8 ;  /* 0x00000008ff007e24 */ /* 0x000fe2000f8e00ff */
[----:B------:R-:W-:Y:S04]  /*0250*/  BSSY.RECONVERGENT B0, `(.L_x_4) ;  /* 0x000000c000007945 */ /* 0x000fe80003800200 */
[C---:B------:R-:W-:Y:S02]  /*0260*/  ISETP.NE.OR P1, PT, R0.reuse, 0x1, !P5 ;  /* 0x000000010000780c */ /* 0x040fe40006f25670 */
[----:B------:R-:W-:-:S11]  /*0270*/  ISETP.NE.OR P0, PT, R0, 0x3, !P5 ;  /* 0x000000030000780c */ /* 0x000fd60006f05670 */
[----:B------:R-:W-:Y:S05]  /*0280*/  @P1 BRA `(.L_x_5) ;  /* 0x0000000000201947 */ /* 0x000fea0003800000 */
[----:B------:R-:W3:Y:S02]  /*0290*/  LDCU.64 UR6, c[0x0][0x348] ;  /* 0x00006900ff0677ac */ /* 0x000ee40008000a00 */
[----:B---3--:R-:W-:Y:S02]  /*02a0*/  UIADD3 UR10, UP1, UPT, UR6, 0x80, URZ ;  /* 0x00000080060a7890 */ /* 0x008fe4000ff3e0ff */
[----:B------:R-:W-:Y:S02]  /*02b0*/  UIADD3 UR6, UP0, UPT, UR6, 0x180, URZ ;  /* 0x0000018006067890 */ /* 0x000fe4000ff1e0ff */
[----:B------:R-:W-:Y:S02]  /*02c0*/  UIADD3.X UR11, UPT, UPT, URZ, UR7, URZ, UP1, !UPT ;  /* 0x00000007ff0b7290 */ /* 0x000fe40008ffe4ff */
[----:B------:R-:W-:-:S07]  /*02d0*/  UIADD3.X UR7, UPT, UPT, URZ, UR7, URZ, UP0, !UPT ;  /* 0x00000007ff077290 */ /* 0x000fce00087fe4ff */
[----:B------:R3:W-:Y:S02]  /*02e0*/  UTMACCTL.PF [UR10] ;  /* 0x000000000a0079b9 */ /* 0x0007e40008040000 */
[----:B------:R3:W-:Y:S02]  /*02f0*/  UTMACCTL.PF [UR6] ;  /* 0x00000000060079b9 */ /* 0x0007e40008040000 */
[----:B---3--:R-:W-:Y:S01]  /*0300*/  NOP ;  /* 0x0000000000007918 */ /* 0x008fe20000000000 */
.L_x_5:
[----:B------:R-:W-:Y:S05]  /*0310*/  BSYNC.RECONVERGENT B0 ;  /* 0x0000000000007941 */ /* 0x000fea0003800200 */
.L_x_4:
[----:B------:R-:W-:Y:S04]  /*0320*/  BSSY.RECONVERGENT B0, `(.L_x_6) ;  /* 0x000000a000007945 */ /* 0x000fe80003800200 */
        /* <DEDUP_REMOVED lines=9> */
.L_x_7:
[----:B------:R-:W-:Y:S05]  /*03c0*/  BSYNC.RECONVERGENT B0 ;  /* 0x0000000000007941 */ /* 0x000fea0003800200 */
.L_x_6:
[----:B------:R-:W3:Y:S01]  /*03d0*/  LDCU.64 UR6, c[0x0][0x888] ;  /* 0x00011100ff0677ac */ /* 0x000ee20008000a00 */
[----:B------:R-:W-:Y:S02]  /*03e0*/  UISETP.EQ.U32.AND UP1, UPT, UR4, URZ, UPT ;  /* 0x000000ff0400728c */ /* 0x000fe4000bf22070 */
[----:B------:R-:W-:Y:S02]  /*03f0*/  UPLOP3.LUT UP2, UPT, UPT, UPT, UPT, 0x80, 0x8 ;  /* 0x000000000008789c */ /* 0x000fe40003f4f070 */
[----:B---3--:R-:W-:-:S04]  /*0400*/  UISETP.NE.U32.AND UP0, UPT, UR6, URZ, UPT ;  /* 0x000000ff0600728c */ /* 0x008fc8000bf05070 */
[----:B------:R-:W-:-:S04]  /*0410*/  UISETP.NE.AND.EX UP0, UPT, UR7, URZ, UPT, UP0 ;  /* 0x000000ff0700728c */ /* 0x000fc8000bf05300 */
[----:B------:R-:W-:-:S04]  /*0420*/  UISETP.EQ.OR.EX UP3, UPT, UR5, URZ, !UP0, UP1 ;  /* 0x000000ff0500728c */ /* 0x000fc8000c762710 */
[----:B------:R-:W-:-:S05]  /*0430*/  UP2UR UR50, UPR, URZ, 0x8 ;  /* 0x00000008ff327883 */ /* 0x000fca0008000000 */
[----:B------:R-:W-:Y:S07]  /*0440*/  BRA.U !UP3, `(.L_x_8) ;  /* 0x000000010b207547 */ /* 0x000fee000b800000 */
[----:B------:R-:W-:Y:S01]  /*0450*/  UISETP.NE.U32.AND UP2, UPT, UR4, URZ, UPT ;  /* 0x000000ff0400728c */ /* 0x000fe2000bf45070 */
[----:B-----5:R-:W-:Y:S01]  /*0460*/  FSETP.NEU.AND P0, PT, R81, RZ, PT ;  /* 0x000000ff5100720b */ /* 0x020fe20003f0d000 */
[----:B------:R-:W-:Y:S02]  /*0470*/  USEL UR4, URZ, 0xffffffff, UP0 ;  /* 0xffffffffff047887 */ /* 0x000fe40008000000 */
[----:B------:R-:W-:-:S10]  /*0480*/  UISETP.NE.AND.EX UP2, UPT, UR5, URZ, UPT, UP2 ;  /* 0x000000ff0500728c */ /* 0x000fd4000bf45320 */
[----:B------:R-:W-:Y:S01]  /*0490*/  VOTEU.ANY UP1, P0 ;  /* 0x0000000000ff7886 */ /* 0x000fe20000020100 */
[----:B------:R-:W-:-:S04]  /*04a0*/  @!UP2 USEL UR4, URZ, 0xffffffff, UP1 ;  /* 0xffffffffff04a887 */ /* 0x000fc80008800000 */
[----:B------:R-:W-:-:S04]  /*04b0*/  ULOP3.LUT UR4, UR4, 0x1, URZ, 0xc0, !UPT ;  /* 0x0000000104047892 */ /* 0x000fc8000f8ec0ff */
[----:B------:R-:W-:-:S11]  /*04c0*/  UISETP.NE.U32.AND UP2, UPT, UR4, 0x1, UPT ;  /* 0x000000010400788c */ /* 0x000fd6000bf45070 */
.L_x_8:
[----:B-1----:R-:W1:Y:S01]  /*04d0*/  SHFL.IDX PT, R2, R173, RZ, 0x1f ;  /* 0x00001fffad027589 */ /* 0x002e6200000e0000 */
[----:B------:R-:W-:-:S04]  /*04e0*/  UISETP.NE.AND UP1, UPT, UR8, 0x2, UPT ;  /* 0x000000020800788c */ /* 0x000fc8000bf25270 */
[----:B------:R-:W-:Y:S01]  /*04f0*/  USEL UR6, URZ, 0x1, UP1 ;  /* 0x00000001ff067887 */ /* 0x000fe20008800000 */
[----:B-1----:R-:W-:-:S13]  /*0500*/  ISETP.NE.AND P0, PT, R2, RZ, PT ;  /* 0x000000ff0200720c */ /* 0x002fda0003f05270 */
[----:B------:R-:W-:Y:S05]  /*0510*/  @P0 BRA `(.L_x_9) ;  /* 0x0000000000580947 */ /* 0x000fea0003800000 */
[----:B------:R-:W1:Y:S01]  /*0520*/  S2UR UR5, SR_CgaCtaId ;  /* 0x00000000000579c3 */ /* 0x000e620000008800 */
[----:B------:R-:W-:Y:S01]  /*0530*/  UMOV UR7, 0x400 ;  /* 0x0000040000077882 */ /* 0x000fe20000000000 */
[----:B------:R-:W-:Y:S01]  /*0540*/  UMOV UR4, 0x1 ;  /* 0x0000000100047882 */ /* 0x000fe20000000000 */
[----:B------:R-:W-:Y:S01]  /*0550*/  ELECT P0, URZ, PT ;  /* 0x0000000000ff782f */ /* 0x000fe20003800000 */
[----:B------:R-:W-:-:S04]  /*0560*/  UIADD3 UR10, UPT, UPT, -UR4, 0x100000, URZ ;  /* 0x00100000040a7890 */ /* 0x000fc8000fffe1ff */
[----:B------:R-:W-:Y:S02]  /*0570*/  USHF.L.U32 UR11, UR10, 0xb, URZ ;  /* 0x0000000b0a0b7899 */ /* 0x000fe400080006ff */
[----:B------:R-:W-:Y:S02]  /*0580*/  USHF.L.U32 UR10, UR10, 0x1, URZ ;  /* 0x000000010a0a7899 */ /* 0x000fe400080006ff */
[----:B-1----:R-:W-:Y:S01]  /*0590*/  ULEA UR5, UR5, UR7, 0x18 ;  /* 0x0000000705057291 */ /* 0x002fe2000f8ec0ff */
[----:B------:R-:W1:Y:S11]  /*05a0*/  FENCE.VIEW.ASYNC.S ;  /* 0x00000000000073c6 */ /* 0x000e760000000000 */
[----:B-1----:R1:W3:Y:S01]  /*05b0*/  SYNCS.EXCH.64 URZ, [UR5], UR10 ;  /* 0x0000000a05ff75b2 */ /* 0x0022e20008000100 */
[----:B------:R1:W4:Y:S01]  /*05c0*/  SYNCS.EXCH.64 URZ, [UR5+0x30], UR10 ;  /* 0x0000300a05ff75b2 */ /* 0x0003220008000100 */
[----:B------:R1:W1:Y:S01]  /*05d0*/  SYNCS.EXCH.64 URZ, [UR5+0x8], UR10 ;  /* 0x0000080a05ff75b2 */ /* 0x0002620008000100 */
        /* <DEDUP_REMOVED lines=9> */
[----:B------:R-:W-:Y:S01]  /*0670*/  NOP ;  /* 0x0000000000007918 */ /* 0x000fe20000000000 */
.L_x_9:
[----:B------:R-:W2:Y:S01]  /*0680*/  SHFL.IDX PT, R2, R173, RZ, 0x1f ;  /* 0x00001fffad027589 */ /* 0x000ea200000e0000 */
[----:B------:R-:W-:Y:S01]  /*0690*/  NOP ;  /* 0x0000000000007918 */ /* 0x000fe20000000000 */
[----:B--2---:R-:W-:-:S13]  /*06a0*/  ISETP.NE.AND P0, PT, R2, 0x1, PT ;  /* 0x000000010200780c */ /* 0x004fda0003f05270 */
[----:B------:R-:W-:Y:S05]  /*06b0*/  @P0 BRA `(.L_x_10) ;  /* 0x0000000000480947 */ /* 0x000fea0003800000 */
[----:B------:R-:W2:Y:S01]  /*06c0*/  S2UR UR7, SR_CgaCtaId ;  /* 0x00000000000779c3 */ /* 0x000ea20000008800 */
[----:B------:R-:W-:Y:S01]  /*06d0*/  UMOV UR9, 0x400 ;  /* 0x0000040000097882 */ /* 0x000fe20000000000 */
[----:B-1----:R-:W-:Y:S01]  /*06e0*/  UMOV UR5, 0x20 ;  /* 0x0000002000057882 */ /* 0x002fe20000000000 */
[----:B------:R-:W-:Y:S01]  /*06f0*/  UMOV UR4, 0x80 ;  /* 0x0000008000047882 */ /* 0x000fe20000000000 */
[----:B------:R-:W-:-:S04]  /*0700*/  UIADD3 UR10, UPT, UPT, -UR5, 0x100000, URZ ;  /* 0x00100000050a7890 */ /* 0x000fc8000fffe1ff */
[----:B------:R-:W-:Y:S02]  /*0710*/  USHF.L.U32 UR11, UR10, 0xb, URZ ;  /* 0x0000000b0a0b7899 */ /* 0x000fe400080006ff */
[----:B------:R-:W-:Y:S02]  /*0720*/  USHF.L.U32 UR10, UR10, 0x1, URZ ;  /* 0x000000010a0a7899 */ /* 0x000fe400080006ff */
[----:B------:R-:W-:-:S04]  /*0730*/  UIADD3 UR4, UPT, UPT, -UR4, 0x100000, URZ ;  /* 0x0010000004047890 */ /* 0x000fc8000fffe1ff */
[----:B------:R-:W-:Y:S02]  /*0740*/  USHF.L.U32 UR5, UR4, 0xb, URZ ;  /* 0x0000000b04057899 */ /* 0x000fe400080006ff */
[----:B------:R-:W-:Y:S01]  /*0750*/  USHF.L.U32 UR4, UR4, 0x1, URZ ;  /* 0x0000000104047899 */ /* 0x000fe200080006ff */
[----:B------:R-:W-:Y:S01]  /*0760*/  ELECT P0, URZ, PT ;  /* 0x0000000000ff782f */ /* 0x000fe20003800000 */
[----:B--2---:R-:W-:Y:S01]  /*0770*/  ULEA UR7, UR7, UR9, 0x18 ;  /* 0x0000000907077291 */ /* 0x004fe2000f8ec0ff */
[----:B------:R-:W1:Y:S11]  /*0780*/  FENCE.VIEW.ASYNC.S ;  /* 0x00000000000073c6 */ /* 0x000e760000000000 */
[----:B-1----:R2:W1:Y:S01]  /*0790*/  SYNCS.EXCH.64 URZ, [UR7+0x60], UR10 ;  /* 0x0000600a07ff75b2 */ /* 0x0024620008000100 */
[----:B------:R2:W1:Y:S01]  /*07a0*/  SYNCS.EXCH.64 URZ, [UR7+0x70], UR4 ;  /* 0x0000700407ff75b2 */ /* 0x0004620008000100 */
[----:B------:R2:W1:Y:S01]  /*07b0*/  SYNCS.EXCH.64 URZ, [UR7+0x68], UR10 ;  /* 0x0000680a07ff75b2 */ /* 0x0004620008000100 */
[----:B------:R2:W1:Y:S02]  /*07c0*/  SYNCS.EXCH.64 URZ, [UR7+0x78], UR4 ;  /* 0x0000780407ff75b2 */ /* 0x0004640008000100 */
[----:B--2---:R-:W-:Y:S01]  /*07d0*/  NOP ;  /* 0x0000000000007918 */ /* 0x004fe20000000000 */
.L_x_10:
[----:B------:R-:W2:Y:S01]  /*07e0*/  SHFL.IDX PT, R2, R173, RZ, 0x1f ;  /* 0x00001fffad027589 */ /* 0x000ea200000e0000 */
[----:B------:R-:W-:Y:S01]  /*07f0*/  NOP ;  /* 0x0000000000007918 */ /* 0x000fe20000000000 */
[----:B--2---:R-:W-:-:S13]  /*0800*/  ISETP.NE.AND P0, PT, R2, 0x3, PT ;  /* 0x000000030200780c */ /* 0x004fda0003f05270 */
[----:B------:R-:W-:Y:S05]  /*0810*/  @P0 BRA `(.L_x_11) ;  /* 0x0000000000300947 */ /* 0x000fea0003800000 */
[----:B-1----:R-:W1:Y:S01]  /*0820*/  S2UR UR5, SR_CgaCtaId ;  /* 0x00000000000579c3 */ /* 0x002e620000008800 */
        /* <DEDUP_REMOVED lines=8> */
[----:B-1----:R2:W1:Y:S01]  /*08b0*/  SYNCS.EXCH.64 URZ, [UR5+0x80], UR10 ;  /* 0x0000800a05ff75b2 */ /* 0x0024620008000100 */
[----:B------:R2:W1:Y:S02]  /*08c0*/  SYNCS.EXCH.64 URZ, [UR5+0x88], UR10 ;  /* 0x0000880a05ff75b2 */ /* 0x0004640008000100 */
[----:B--2---:R-:W-:Y:S01]  /*08d0*/  NOP ;  /* 0x0000000000007918 */ /* 0x004fe20000000000 */
.L_x_11:
[----:B------:R-:W2:Y:S01]  /*08e0*/  SHFL.IDX PT, R2, R173, RZ, 0x1f ;  /* 0x00001fffad027589 */ /* 0x000ea200000e0000 */
[----:B------:R-:W-:Y:S01]  /*08f0*/  NOP ;  /* 0x0000000000007918 */ /* 0x000fe20000000000 */
[----:B--2---:R-:W-:-:S13]  /*0900*/  ISETP.NE.AND P0, PT, R2, 0x4, PT ;  /* 0x000000040200780c */ /* 0x004fda0003f05270 */
[----:B------:R-:W-:Y:S05]  /*0910*/  @P0 BRA `(.L_x_12) ;  /* 0x00000000004c0947 */ /* 0x000fea0003800000 */
[----:B-1----:R-:W1:Y:S01]  /*0920*/  S2UR UR5, SR_CgaCtaId ;  /* 0x00000000000579c3 */ /* 0x002e620000008800 */
[----:B------:R-:W-:Y:S01]  /*0930*/  UMOV UR9, 0x100 ;  /* 0x0000010000097882 */ /* 0x000fe20000000000 */
[----:B------:R-:W-:Y:S01]  /*0940*/  UMOV UR7, 0x400 ;  /* 0x0000040000077882 */ /* 0x000fe20000000000 */
[----:B------:R-:W-:Y:S01]  /*0950*/  USEL UR9, UR9, 0xe0, UP2 ;  /* 0x000000e009097887 */ /* 0x000fe20009000000 */
[----:B------:R-:W-:Y:S01]  /*0960*/  UMOV UR4, 0x1 ;  /* 0x0000000100047882 */ /* 0x000fe20000000000 */
[----:B------:R-:W-:Y:S01]  /*0970*/  ELECT P0, URZ, PT ;  /* 0x0000000000ff782f */ /* 0x000fe20003800000 */
[----:B------:R-:W-:-:S04]  /*0980*/  UIADD3 UR10, UPT, UPT, -UR4, 0x100000, URZ ;  /* 0x00100000040a7890 */ /* 0x000fc8000fffe1ff */
[----:B------:R-:W-:Y:S02]  /*0990*/  USHF.L.U32 UR11, UR10, 0xb, URZ ;  /* 0x0000000b0a0b7899 */ /* 0x000fe400080006ff */
[----:B------:R-:W-:Y:S02]  /*09a0*/  USHF.L.U32 UR10, UR10, 0x1, URZ ;  /* 0x000000010a0a7899 */ /* 0x000fe400080006ff */
[----:B------:R-:W-:-:S04]  /*09b0*/  UIADD3 UR12, UPT, UPT, -UR9, 0x100000, URZ ;  /* 0x00100000090c7890 */ /* 0x000fc8000fffe1ff */
[----:B------:R-:W-:Y:S02]  /*09c0*/  USHF.L.U32 UR13, UR12, 0xb, URZ ;  /* 0x0000000b0c0d7899 */ /* 0x000fe400080006ff */
[----:B------:R-:W-:Y:S02]  /*09d0*/  USHF.L.U32 UR12, UR12, 0x1, URZ ;  /* 0x000000010c0c7899 */ /* 0x000fe400080006ff */
[----:B-1----:R-:W-:Y:S01]  /*09e0*/  ULEA UR5, UR5, UR7, 0x18 ;  /* 0x0000000705057291 */ /* 0x002fe2000f8ec0ff */
[----:B------:R-:W1:Y:S11]  /*09f0*/  FENCE.VIEW.ASYNC.S ;  /* 0x00000000000073c6 */ /* 0x000e760000000000 */
[----:B-1----:R2:W1:Y:S01]  /*0a00*/  SYNCS.EXCH.64 URZ, [UR5+0x90], UR10 ;  /* 0x0000900a05ff75b2 */ /* 0x0024620008000100 */
[----:B------:R2:W1:Y:S01]  /*0a10*/  SYNCS.EXCH.64 URZ, [UR5+0xa0], UR12 ;  /* 0x0000a00c05ff75b2 */ /* 0x0004620008000100 */
[----:B------:R2:W1:Y:S01]  /*0a20*/  SYNCS.EXCH.64 URZ, [UR5+0x98], UR10 ;  /* 0x0000980a05ff75b2 */ /* 0x0004620008000100 */
[----:B------:R2:W1:Y:S02]  /*0a30*/  SYNCS.EXCH.64 URZ, [UR5+0xa8], UR12 ;  /* 0x0000a80c05ff75b2 */ /* 0x0004640008000100 */
[----:B--2---:R-:W-:Y:S01]  /*0a40*/  NOP ;  /* 0x0000000000007918 */ /* 0x004fe20000000000 */
.L_x_12:
        /* <DEDUP_REMOVED lines=20> */
[----:B------:R2:W1:Y:S01]  /*0b90*/  SYNCS.EXCH.64 URZ, [UR7+0xd8], UR4 ;  /* 0x0000d80407ff75b2 */ /* 0x0004620008000100 */
[----:B------:R2:W1:Y:S01]  /*0ba0*/  SYNCS.EXCH.64 URZ, [UR7+0xc0], UR10 ;  /* 0x0000c00a07ff75b2 */ /* 0x0004620008000100 */
[----:B------:R2:W1:Y:S01]  /*0bb0*/  SYNCS.EXCH.64 URZ, [UR7+0xe0], UR4 ;  /* 0x0000e00407ff75b2 */ /* 0x0004620008000100 */
[----:B------:R2:W1:Y:S01]  /*0bc0*/  SYNCS.EXCH.64 URZ, [UR7+0xc8], UR10 ;  /* 0x0000c80a07ff75b2 */ /* 0x0004620008000100 */
[----:B------:R2:W1:Y:S02]  /*0bd0*/  SYNCS.EXCH.64 URZ, [UR7+0xe8], UR4 ;  /* 0x0000e80407ff75b2 */ /* 0x0004640008000100 */
[----:B--2---:R-:W-:Y:S01]  /*0be0*/  NOP ;  /* 0x0000000000007918 */ /* 0x004fe20000000000 */
.L_x_13:
        /* <DEDUP_REMOVED lines=18> */
.L_x_14:
[----:B-1----:R-:W1:Y:S01]  /*0d10*/  S2UR UR5, SR_CTAID.X ;  /* 0x00000000000579c3 */ /* 0x002e620000002500 */
[----:B------:R-:W-:-:S05]  /*0d20*/  CS2R.32 R170, SR_CgaSize ;  /* 0x0000000000aa7805 */ /* 0x000fca0000008a00 */
[----:B------:R-:W-:-:S05]  /*0d30*/  IMAD R170, R170, -0xa0, RZ ;  /* 0xffffff60aaaa7824 */ /* 0x000fca00078e02ff */
[----:B------:R-:W-:-:S14]  /*0d40*/  R2UR UR9, R170 ;  /* 0x00000000aa0972ca */ /* 0x000fdc00000e0000 */
[----:B------:R-:W2:Y:S01]  /*0d50*/  LDCU UR9, c[0x0][UR9+0x2b0] ;  /* 0x00005600090977ac */ /* 0x000ea20008000800 */
[----:B------:R-:W-:Y:S01]  /*0d60*/  NOP ;  /* 0x0000000000007918 */ /* 0x000fe20000000000 */
[----:B------:R-:W-:-:S05]  /*0d70*/  CS2R.32 R170, SR_CgaSize ;  /* 0x0000000000aa7805 */ /* 0x000fca0000008a00 */
[----:B------:R-:W-:-:S05]  /*0d80*/  IMAD R170, R170, -0xa0, RZ ;  /* 0xffffff60aaaa7824 */ /* 0x000fca00078e02ff */
[----:B------:R-:W-:-:S14]  /*0d90*/  R2UR UR7, R170 ;  /* 0x00000000aa0772ca */ /* 0x000fdc00000e0000 */
[----:B------:R-:W3:Y:S01]  /*0da0*/  LDCU UR7, c[0x0][UR7+0x2b4] ;  /* 0x00005680070777ac */ /* 0x000ee20008000800 */
[----:B------:R-:W4:Y:S08]  /*0db0*/  S2UR UR4, SR_CTAID.Y ;  /* 0x00000000000479c3 */ /* 0x000f300000002600 */
[----:B------:R-:W3:Y:S01]  /*0dc0*/  LDC R9, c[0x0][0xb24] ;  /* 0x0002c900ff097b82 */ /* 0x000ee20000000800 */
[----:B-1----:R-:W-:-:S02]  /*0dd0*/  I2FP.F32.U32 R5, UR5 ;  /* 0x0000000500057c45 */ /* 0x002fc40008201000 */
[----:B------:R-:W-:-:S05]  /*0de0*/  CS2R.32 R3, SR_CgaSize ;  /* 0x0000000000037805 */ /* 0x000fca0000008a00 */
[----:B------:R-:W-:-:S06]  /*0df0*/  IMAD R3, R3, -0xa0, RZ ;  /* 0xffffff6003037824 */ /* 0x000fcc00078e02ff */
[----:B------:R-:W1:Y:S01]  /*0e00*/  LDC R3, c[0x0][R3+0x2a0] ;  /* 0x0000a80003037b82 */ /* 0x000e620000000800 */
[----:B------:R-:W-:Y:S01]  /*0e10*/  MOV R21, UR5 ;  /* 0x0000000500157c02 */ /* 0x000fe20008000f00 */
[----:B--2---:R-:W-:Y:S01]  /*0e20*/  FMUL R5, R5, UR9 ;  /* 0x0000000905057c20 */ /* 0x004fe20008400000 */
[----:B----4-:R-:W-:Y:S02]  /*0e30*/  I2FP.F32.U32 R4, UR4 ;  /* 0x0000000400047c45 */ /* 0x010fe40008201000 */
[----:B------:R-:W-:-:S05]  /*0e40*/  CS2R.32 R2, SR_CgaSize ;  /* 0x0000000000027805 */ /* 0x000fca0000008a00 */
[----:B------:R-:W-:-:S06]  /*0e50*/  IMAD R2, R2, -0xa0, RZ ;  /* 0xffffff6002027824 */ /* 0x000fcc00078e02ff */
[----:B------:R-:W2:Y:S01]  /*0e60*/  LDC R2, c[0x0][R2+0x2a4] ;  /* 0x0000a90002027b82 */ /* 0x000ea20000000800 */
[----:B------:R-:W4:Y:S01]  /*0e70*/  F2I.U32.TRUNC.NTZ R170, R5 ;  /* 0x0000000500aa7305 */ /* 0x000f22000020f000 */
[----:B------:R-:W-:Y:S01]  /*0e80*/  MOV R20, UR4 ;  /* 0x0000000400147c02 */ /* 0x000fe20008000f00 */
[----:B---3--:R-:W-:-:S05]  /*0e90*/  FMUL R4, R4, UR7 ;  /* 0x0000000704047c20 */ /* 0x008fca0008400000 */
[----:B------:R-:W-:Y:S01]  /*0ea0*/  BAR.SYNC.DEFER_BLOCKING 0x0 ;  /* 0x0000000000007b1d */ /* 0x000fe20000010000 */
[----:B------:R-:W-:-:S05]  /*0eb0*/  ISETP.GE.AND P0, PT, R9, 0x1, PT ;  /* 0x000000010900780c */ /* 0x000fca0003f06270 */
[----:B------:R-:W3:Y:S02]  /*0ec0*/  F2I.U32.TRUNC.NTZ R147, R4 ;  /* 0x0000000400937305 */ /* 0x000ee4000020f000 */
[----:B------:R-:W2:Y:S01]  /*0ed0*/  S2UR UR36, SR_CTAID.Z ;  /* 0x00000000002479c3 */ /* 0x000ea20000002700 */
[----:B----4-:R-:W-:-:S05]  /*0ee0*/  IADD3 R170, PT, PT, -R170, RZ, RZ ;  /* 0x000000ffaaaa7210 */ /* 0x010fca0007ffe1ff */
[----:B-1----:R-:W-:Y:S01]  /*0ef0*/  IMAD R170, R3, R170, UR5 ;  /* 0x0000000503aa7e24 */ /* 0x002fe2000f8e02aa */
[----:B---3--:R-:W-:-:S05]  /*0f00*/  IADD3 R147, PT, PT, -R147, RZ, RZ ;  /* 0x000000ff93937210 */ /* 0x008fca0007ffe1ff */
[----:B--2---:R-:W-:Y:S01]  /*0f10*/  IMAD R147, R2, R147, UR4 ;  /* 0x0000000402937e24 */ /* 0x004fe2000f8e0293 */
[----:B------:R-:W-:Y:S06]  /*0f20*/  @!P0 BRA `(.L_x_15) ;  /* 0x0000000000b88947 */ /* 0x000fec0003800000 */
[----:B------:R-:W1:Y:S01]  /*0f30*/  LDC.64 R4, c[0x0][0xb18] ;  /* 0x0002c600ff047b82 */ /* 0x000e620000000a00 */
[----:B------:R-:W-:-:S07]  /*0f40*/  ISETP.NE.AND P0, PT, R9, 0x1, PT ;  /* 0x000000010900780c */ /* 0x000fce0003f05270 */
[----:B------:R-:W2:Y:S08]  /*0f50*/  LDC R10, c[0x0][0xb0c] ;  /* 0x0002c300ff0a7b82 */ /* 0x000eb00000000800 */
[----:B------:R-:W3:Y:S08]  /*0f60*/  LDC R11, c[0x0][0x370] ;  /* 0x0000dc00ff0b7b82 */ /* 0x000ef00000000800 */
[----:B------:R-:W4:Y:S01]  /*0f70*/  LDC R12, c[0x0][0x374] ;  /* 0x0000dd00ff0c7b82 */ /* 0x000f220000000800 */
[----:B-1----:R-:W-:-:S07]  /*0f80*/  ISETP.NE.AND P1, PT, R4, 0x1, PT ;  /* 0x000000010400780c */ /* 0x002fce0003f25270 */
[----:B------:R-:W3:Y:S01]  /*0f90*/  LDC.64 R6, c[0x0][0xb10] ;  /* 0x0002c400ff067b82 */ /* 0x000ee20000000a00 */
[----:B--2---:R-:W-:-:S07]  /*0fa0*/  ISETP.NE.AND P2, PT, R10, 0x1, PT ;  /* 0x000000010a00780c */ /* 0x004fce0003f45270 */
[----:B------:R-:W1:Y:S08]  /*0fb0*/  LDC R8, c[0x0][0xb20] ;  /* 0x0002c800ff087b82 */ /* 0x000e700000000800 */
[----:B------:R-:W2:Y:S01]  /*0fc0*/  LDC.64 R2, c[0x0][0xb28] ;  /* 0x0002ca00ff027b82 */ /* 0x000ea20000000a00 */
[----:B----4-:R-:W-:-:S04]  /*0fd0*/  IMAD.HI.U32 R13, R12, R5, RZ ;  /* 0x000000050c0d7227 */ /* 0x010fc800078e00ff */
[----:B------:R-:W-:-:S04]  /*0fe0*/  IMAD.HI.U32 R5, R20, R5, RZ ;  /* 0x0000000514057227 */ /* 0x000fc800078e00ff */
[----:B---3--:R-:W-:-:S04]  /*0ff0*/  IMAD.HI.U32 R14, R11, R6, RZ ;  /* 0x000000060b0e7227 */ /* 0x008fc800078e00ff */
[C---:B------:R-:W-:Y:S01]  /*1000*/  IMAD.HI.U32 R16, R21.reuse, R6, RZ ;  /* 0x0000000615107227 */ /* 0x040fe200078e00ff */
[-C--:B------:R-:W-:Y:S02]  /*1010*/  @P2 SHF.R.U32.HI R11, RZ, R7.reuse, R14 ;  /* 0x00000007ff0b2219 */ /* 0x080fe4000001160e */
[-C--:B-1----:R-:W-:Y:S02]  /*1020*/  @P1 SHF.R.U32.HI R12, RZ, R8.reuse, R13 ;  /* 0x00000008ff0c1219 */ /* 0x082fe4000001160d */
[----:B------:R-:W-:Y:S02]  /*1030*/  SHF.R.U32.HI R5, RZ, R8, R5 ;  /* 0x00000008ff057219 */ /* 0x000fe40000011605 */
[----:B------:R-:W-:Y:S02]  /*1040*/  SHF.R.U32.HI R16, RZ, R7, R16 ;  /* 0x00000007ff107219 */ /* 0x000fe40000011610 */
[----:B------:R-:W-:Y:S01]  /*1050*/  SEL R5, R20, R5, !P1 ;  /* 0x0000000514057207 */ /* 0x000fe20004800000 */
[----:B--2---:R-:W-:Y:S01]  /*1060*/  IMAD.HI.U32 R14, R12, R2, RZ ;  /* 0x000000020c0e7227 */ /* 0x004fe200078e00ff */
[----:B------:R-:W-:-:S02]  /*1070*/  SEL R7, R21, R16, !P2 ;  /* 0x0000001015077207 */ /* 0x000fc40005000000 */
[----:B------:R-:W-:Y:S01]  /*1080*/  IADD3 R13, PT, PT, -R5, RZ, RZ ;  /* 0x000000ff050d7210 */ /* 0x000fe20007ffe1ff */
[----:B------:R-:W-:Y:S01]  /*1090*/  IMAD.HI.U32 R6, R11, R2, RZ ;  /* 0x000000020b067227 */ /* 0x000fe200078e00ff */
[----:B------:R-:W-:-:S03]  /*10a0*/  @P0 SHF.R.U32.HI R12, RZ, R3, R14 ;  /* 0x00000003ff0c0219 */ /* 0x000fc6000001160e */
[----:B------:R-:W-:Y:S01]  /*10b0*/  IMAD R13, R4, R13, R20 ;  /* 0x0000000d040d7224 */ /* 0x000fe200078e0214 */
[----:B------:R-:W-:Y:S01]  /*10c0*/  @P0 SHF.R.U32.HI R11, RZ, R3, R6 ;  /* 0x00000003ff0b0219 */ /* 0x000fe20000011606 */
[----:B------:R-:W-:-:S04]  /*10d0*/  IMAD R12, R12, R9, RZ ;  /* 0x000000090c0c7224 */ /* 0x000fc800078e02ff */
[----:B------:R-:W-:Y:S01]  /*10e0*/  IMAD R6, R11, R9, RZ ;  /* 0x000000090b067224 */ /* 0x000fe200078e02ff */
[----:B------:R-:W-:-:S04]  /*10f0*/  ISETP.GE.AND P1, PT, R5, R12, PT ;  /* 0x0000000c0500720c */ /* 0x000fc80003f26270 */
[----:B------:R-:W-:Y:S01]  /*1100*/  ISETP.GE.OR P1, PT, R7, R6, P1 ;  /* 0x000000060700720c */ /* 0x000fe20000f26670 */
[----:B------:R-:W-:-:S05]  /*1110*/  IMAD.HI.U32 R6, R5, R2, RZ ;  /* 0x0000000205067227 */ /* 0x000fca00078e00ff */
[----:B------:R-:W-:-:S04]  /*1120*/  SHF.R.U32.HI R6, RZ, R3, R6 ;  /* 0x00000003ff067219 */ /* 0x000fc80000011606 */
[----:B------:R-:W-:-:S03]  /*1130*/  SEL R6, R5, R6, !P0 ;  /* 0x0000000605067207 */ /* 0x000fc60004000000 */
[----:B------:R-:W-:Y:S01]  /*1140*/  @!P1 IMAD.HI.U32 R8, R7, R2, RZ ;  /* 0x0000000207089227 */ /* 0x000fe200078e00ff */
[----:B------:R-:W-:-:S04]  /*1150*/  IADD3 R2, PT, PT, -R6, RZ, RZ ;  /* 0x000000ff06027210 */ /* 0x000fc80007ffe1ff */
[----:B------:R-:W-:Y:S01]  /*1160*/  @!P1 SHF.R.U32.HI R8, RZ, R3, R8 ;  /* 0x00000003ff089219 */ /* 0x000fe20000011608 */
[----:B------:R-:W-:-:S03]  /*1170*/  IMAD R2, R9, R2, R5 ;  /* 0x0000000209027224 */ /* 0x000fc600078e0205 */
[----:B------:R-:W-:-:S05]  /*1180*/  @!P1 SEL R3, R7, R8, !P0 ;  /* 0x0000000807039207 */ /* 0x000fca0004000000 */
[--C-:B------:R-:W-:Y:S02]  /*1190*/  @!P1 IMAD.IADD R6, R6, 0x1, -R3.reuse ;  /* 0x0000000106069824 */ /* 0x100fe400078e0a03 */
[----:B------:R-:W-:Y:S01]  /*11a0*/  @!P1 IMAD R3, R2, R11, R3 ;  /* 0x0000000b02039224 */ /* 0x000fe200078e0203 */
[----:B------:R-:W-:Y:S01]  /*11b0*/  IADD3 R2, PT, PT, -R7, RZ, RZ ;  /* 0x000000ff07027210 */ /* 0x000fe20007ffe1ff */
[----:B------:R-:W-:Y:S02]  /*11c0*/  @!P1 IMAD R5, R6, R9, R7 ;  /* 0x0000000906059224 */ /* 0x000fe400078e0207 */
[----:B------:R-:W-:Y:S02]  /*11d0*/  @!P1 IMAD.MOV.U32 R7, RZ, RZ, R3 ;  /* 0x000000ffff079224 */ /* 0x000fe400078e0003 */
[----:B------:R-:W-:Y:S02]  /*11e0*/  IMAD R2, R10, R2, R21 ;  /* 0x000000020a027224 */ /* 0x000fe400078e0215 */
[----:B------:R-:W-:-:S02]  /*11f0*/  IMAD R20, R5, R4, R13 ;  /* 0x0000000405147224 */ /* 0x000fc400078e020d */
[----:B------:R-:W-:Y:S02]  /*1200*/  IMAD R21, R7, R10, R2 ;  /* 0x0000000a07157224 */ /* 0x000fe400078e0202 */
.L_x_15:
[----:B------:R-:W1:Y:S01]  /*1210*/  LDCU UR4, c[0x0][0xb30] ;  /* 0x00016600ff0477ac */ /* 0x000e620008000800 */
[----:B------:R-:W2:Y:S08]  /*1220*/  S2UR UR37, SR_CgaCtaId ;  /* 0x00000000002579c3 */ /* 0x000eb00000008800 */
[----:B------:R-:W3:Y:S01]  /*1230*/  LDC R72, c[0x0][0xb24] ;  /* 0x0002c900ff487b82 */ /* 0x000ee20000000800 */
[----:B-1----:R-:W-:-:S09]  /*1240*/  UISETP.NE.AND UP1, UPT, UR4, 0x1, UPT ;  /* 0x000000010400788c */ /* 0x002fd2000bf25270 */
[----:B--2---:R-:W-:Y:S05]  /*1250*/  BRA.U UP1, `(.L_x_16) ;  /* 0x0000000101407547 */ /* 0x004fea000b800000 */
[----:B------:R-:W1:Y:S08]  /*1260*/  LDC.64 R4, c[0x0][0xb10] ;  /* 0x0002c400ff047b82 */ /* 0x000e700000000a00 */
[----:B------:R-:W2:Y:S08]  /*1270*/  LDC.64 R2, c[0x0][0xb18] ;  /* 0x0002c600ff027b82 */ /* 0x000eb00000000a00 */
[----:B------:R-:W4:Y:S08]  /*1280*/  LDC R6, c[0x0][0xb20] ;  /* 0x0002c800ff067b82 */ /* 0x000f300000000800 */
[----:B------:R-:W3:Y:S01]  /*1290*/  LDC R8, c[0x0][0xb0c] ;  /* 0x0002c300ff087b82 */ /* 0x000ee20000000800 */
[----:B-1----:R-:W-:-:S05]  /*12a0*/  IMAD.HI.U32 R4, R21, R4, RZ ;  /* 0x0000000415047227 */ /* 0x002fca00078e00ff */
[----:B------:R-:W-:Y:S01]  /*12b0*/  SHF.R.U32.HI R4, RZ, R5, R4 ;  /* 0x00000005ff047219 */ /* 0x000fe20000011604 */
[----:B--2---:R-:W-:Y:S01]  /*12c0*/  IMAD.HI.U32 R3, R20, R3, RZ ;  /* 0x0000000314037227 */ /* 0x004fe200078e00ff */
[----:B------:R-:W-:-:S04]  /*12d0*/  ISETP.NE.AND P0, PT, R2, 0x1, PT ;  /* 0x000000010200780c */ /* 0x000fc80003f05270 */
[----:B----4-:R-:W-:-:S04]  /*12e0*/  SHF.R.U32.HI R3, RZ, R6, R3 ;  /* 0x00000006ff037219 */ /* 0x010fc80000011603 */
[----:B------:R-:W-:Y:S02]  /*12f0*/  SEL R3, R20, R3, !P0 ;  /* 0x0000000314037207 */ /* 0x000fe40004000000 */
[----:B---3--:R-:W-:-:S04]  /*1300*/  ISETP.NE.AND P1, PT, R8, 0x1, PT ;  /* 0x000000010800780c */ /* 0x008fc80003f25270 */
[----:B------:R-:W-:-:S05]  /*1310*/  SEL R4, R21, R4, !P1 ;  /* 0x0000000415047207 */ /* 0x000fca0004800000 */
[----:B------:R-:W-:Y:S02]  /*1320*/  IMAD.IADD R5, R3, 0x1, -R4 ;  /* 0x0000000103057824 */ /* 0x000fe400078e0a04 */
[----:B------:R-:W-:Y:S02]  /*1330*/  IMAD.IADD R3, R4, 0x1, -R3 ;  /* 0x0000000104037824 */ /* 0x000fe400078e0a03 */
[----:B------:R-:W-:Y:S02]  /*1340*/  IMAD R21, R5, R8, R21 ;  /* 0x0000000805157224 */ /* 0x000fe400078e0215 */
[----:B------:R-:W-:-:S07]  /*1350*/  IMAD R20, R3, R2, R20 ;  /* 0x0000000203147224 */ /* 0x000fce00078e0214 */
.L_x_16:
[----:B------:R-:W-:Y:S01]  /*1360*/  BAR.SYNC.DEFER_BLOCKING 0x0 ;  /* 0x0000000000007b1d */ /* 0x000fe20000010000 */
[----:B------:R-:W-:Y:S01]  /*1370*/  UISETP.NE.AND UP1, UPT, UR8, 0x2, UPT ;  /* 0x000000020800788c */ /* 0x000fe2000bf25270 */
[----:B------:R-:W-:Y:S02]  /*1380*/  ISETP.NE.OR P5, PT, R0, 0x2, !P5 ;  /* 0x000000020000780c */ /* 0x000fe40006fa5670 */
[----:B------:R-:W-:-:S06]  /*1390*/  LOP3.LUT R2, R189, 0x1f, RZ, 0xc0, !PT ;  /* 0x0000001fbd027812 */ /* 0x000fcc00078ec0ff */
[----:B------:R-:W-:Y:S05]  /*13a0*/  BRA.U UP1, `(.L_x_17) ;  /* 0x00000011019c7547 */ /* 0x000fea000b800000 */
[----:B------:R-:W1:Y:S01]  /*13b0*/  LDCU UR13, c[0x0][0x38c] ;  /* 0x00007180ff0d77ac */ /* 0x000e620008000800 */
[----:B------:R-:W2:Y:S01]  /*13c0*/  LDC R9, c[0x0][0x370] ;  /* 0x0000dc00ff097b82 */ /* 0x000ea20000000800 */
[----:B------:R-:W-:Y:S01]  /*13d0*/  PLOP3.LUT P1, PT, PT, PT, UP2, 0x80, 0x8 ;  /* 0x000000000008781c */ /* 0x000fe20003f2f028 */
[----:B------:R-:W-:Y:S01]  /*13e0*/  IMAD.MOV.U32 R15, RZ, RZ, 0x1 ;  /* 0x00000001ff0f7424 */ /* 0x000fe200078e00ff */
[----:B------:R-:W-:Y:S01]  /*13f0*/  ISETP.EQ.OR P4, PT, R2, RZ, P5 ;  /* 0x000000ff0200720c */ /* 0x000fe20002f82670 */
[----:B------:R-:W-:Y:S01]  /*1400*/  IMAD.MOV.U32 R14, RZ, RZ, RZ ;  /* 0x000000ffff0e7224 */ /* 0x000fe200078e00ff */
[----:B------:R-:W-:Y:S02]  /*1410*/  PLOP3.LUT P1, PT, P1, PT, PT, 0x8, 0x80 ;  /* 0x000000000080781c */ /* 0x000fe40000f2e170 */
[----:B------:R-:W-:Y:S01]  /*1420*/  CS2R R12, SRZ ;  /* 0x00000000000c7805 */ /* 0x000fe2000001ff00 */
[----:B------:R-:W-:Y:S01]  /*1430*/  IMAD.MOV.U32 R10, RZ, RZ, 0x1 ;  /* 0x00000001ff0a7424 */ /* 0x000fe200078e00ff */
[----:B------:R-:W4:Y:S01]  /*1440*/  LDC R0, c[0x0][0x374] ;  /* 0x0000dd00ff007b82 */ /* 0x000f220000000800 */
[----:B------:R-:W2:Y:S01]  /*1450*/  LDCU.64 UR22, c[0x0][0x348] ;  /* 0x00006900ff1677ac */ /* 0x000ea20008000a00 */
[----:B------:R-:W-:Y:S01]  /*1460*/  UMOV UR6, URZ ;  /* 0x000000ff00067c82 */ /* 0x000fe20008000000 */
[----:B-1----:R-:W-:-:S04]  /*1470*/  UIADD3 UR5, UPT, UPT, UR13, 0x7f, URZ ;  /* 0x0000007f0d057890 */ /* 0x002fc8000fffe0ff */
[----:B------:R-:W-:-:S04]  /*1480*/  USHF.R.S32.HI UR4, URZ, 0x1f, UR5 ;  /* 0x0000001fff047899 */ /* 0x000fc80008011405 */
[----:B------:R-:W-:-:S04]  /*1490*/  ULEA.HI UR4, UR4, UR5, URZ, 0x7 ;  /* 0x0000000504047291 */ /* 0x000fc8000f8f38ff */
[----:B------:R-:W-:Y:S02]  /*14a0*/  USHF.R.S32.HI UR15, URZ, 0x7, UR4 ;  /* 0x00000007ff0f7899 */ /* 0x000fe40008011404 */
[----:B------:R-:W-:Y:S02]  /*14b0*/  UIADD3 UR4, UPT, UPT, UR13, -0x1, URZ ;  /* 0xffffffff0d047890 */ /* 0x000fe4000fffe0ff */
[----:B------:R-:W-:Y:S02]  /*14c0*/  UISETP.LT.U32.AND UP0, UPT, UR15, 0x6, UPT ;  /* 0x000000060f00788c */ /* 0x000fe4000bf01070 */
[----:B------:R-:W-:Y:S02]  /*14d0*/  UISETP.GE.U32.AND UP1, UPT, UR4, -0xff, UPT ;  /* 0xffffff010400788c */ /* 0x000fe4000bf26070 */
[----:B------:R-:W-:Y:S02]  /*14e0*/  USEL UR14, UR15, 0x6, UP0 ;  /* 0x000000060f0e7887 */ /* 0x000fe40008000000 */
[----:B------:R-:W-:-:S02]  /*14f0*/  UIADD3 UR13, UPT, UPT, UR13, 0xfe, URZ ;  /* 0x000000fe0d0d7890 */ /* 0x000fc4000fffe0ff */
[----:B------:R-:W-:Y:S02]  /*1500*/  UIADD3 UR5, UPT, UPT, UR14, -0x1, URZ ;  /* 0xffffffff0e057890 */ /* 0x000fe4000fffe0ff */
[----:B------:R-:W-:-:S03]  /*1510*/  UIADD3 UR7, UPT, UPT, UR15, -UR14, URZ ;  /* 0x8000000e0f077290 */ /* 0x000fc6000fffe0ff */
[----:B------:R-:W-:-:S04]  /*1520*/  @UP1 UIADD3 UR5, UPT, UPT, UR14, URZ, URZ ;  /* 0x000000ff0e051290 */ /* 0x000fc8000fffe0ff */
[----:B--2---:R-:W-:-:S12]  /*1530*/  UIADD3 UR5, UPT, UPT, UR5, 0x1, URZ ;  /* 0x0000000105057890 */ /* 0x004fd8000fffe0ff */
.L_x_35:
[----:B------:R-:W-:Y:S01]  /*1540*/  UISETP.NE.AND UP0, UPT, UR37, URZ, UPT ;  /* 0x000000ff2500728c */ /* 0x000fe2000bf05270 */
[----:B------:R-:W1:Y:S08]  /*1550*/  S2UR UR37, SR_CgaCtaId ;  /* 0x00000000002579c3 */ /* 0x000e700000008800 */
[----:B------:R-:W-:Y:S05]  /*1560*/  BRA.U UP0, `(.L_x_18) ;  /* 0x0000000100347547 */ /* 0x000fea000b800000 */
[----:B------:R-:W2:Y:S01]  /*1570*/  S2R R2, SR_CgaCtaId ;  /* 0x0000000000027919 */ /* 0x000ea20000008800 */
[----:B------:R-:W-:-:S04]  /*1580*/  MOV R3, 0x400 ;  /* 0x0000040000037802 */ /* 0x000fc80000000f00 */
[----:B--2---:R-:W-:Y:S02]  /*1590*/  LEA R3, R2, R3, 0x18 ;  /* 0x0000000302037211 */ /* 0x004fe400078ec0ff */
[----:B------:R-:W-:-:S03]  /*15a0*/  SHF.L.U32 R2, R10, 0x1f, RZ ;  /* 0x0000001f0a027819 */ /* 0x000fc600000006ff */
[----:B------:R-:W-:-:S04]  /*15b0*/  IMAD R3, R12, 0x8, R3 ;  /* 0x000000080c037824 */ /* 0x000fc800078e0203 */
[----:B------:R-:W2:Y:S02]  /*15c0*/  SYNCS.PHASECHK.TRANS64.TRYWAIT P0, [R3+URZ+0x100], R2 ;  /* 0x00010002030075a7 */ /* 0x000ea400080011ff */
[----:B--2---:R-:W-:Y:S05]  /*15d0*/  @!P0 BRA `(.L_x_19) ;  /* 0x0000006c00548947 */ /* 0x004fea0003800000 */
.L_x_108:
[----:B------:R-:W-:Y:S01]  /*15e0*/  VIADD R12, R12, 0x1 ;  /* 0x000000010c0c7836 */ /* 0x000fe20000000000 */
[----:B------:R2:W-:Y:S04]  /*15f0*/  SYNCS.ARRIVE.TRANS64.A1T0 RZ, [R3+URZ+0xf0], RZ ;  /* 0x0000f0ff03ff79a7 */ /* 0x0005e800081000ff */
[----:B------:R-:W-:-:S04]  /*1600*/  ISETP.NE.AND P0, PT, R12, 0x2, PT ;  /* 0x000000020c00780c */ /* 0x000fc80003f05270 */
[----:B------:R-:W-:Y:S02]  /*1610*/  SEL R12, R12, RZ, P0 ;  /* 0x000000ff0c0c7207 */ /* 0x000fe40000000000 */
[----:B--2---:R-:W-:-:S04]  /*1620*/  SEL R3, RZ, 0x1, P0 ;  /* 0x00000001ff037807 */ /* 0x004fc80000000000 */
[----:B------:R-:W-:-:S07]  /*1630*/  LOP3.LUT R10, R10, R3, RZ, 0x3c, !PT ;  /* 0x000000030a0a7212 */ /* 0x000fce00078e3cff */
.L_x_18:
[----:B------:R-:W-:Y:S01]  /*1640*/  UMOV UR4, 0x400 ;  /* 0x0000040000047882 */ /* 0x000fe20000000000 */
[----:B------:R-:W-:Y:S01]  /*1650*/  SHF.L.U32 R2, R15, 0x1f, RZ ;  /* 0x0000001f0f027819 */ /* 0x000fe200000006ff */
[----:B-1----:R-:W-:Y:S01]  /*1660*/  ULEA UR4, UR37, UR4, 0x18 ;  /* 0x0000000425047291 */ /* 0x002fe2000f8ec0ff */
[----:B------:R-:W-:Y:S01]  /*1670*/  R2UR UR34, R21 ;  /* 0x00000000152272ca */ /* 0x000fe200000e0000 */
[----:B------:R-:W-:Y:S01]  /*1680*/  UISETP.GE.U32.AND UP0, UPT, UR13, 0xff, UPT ;  /* 0x000000ff0d00788c */ /* 0x000fe2000bf06070 */
[----:B------:R-:W-:Y:S01]  /*1690*/  R2UR UR10, R20 ;  /* 0x00000000140a72ca */ /* 0x000fe200000e0000 */
[----:B------:R-:W-:Y:S01]  /*16a0*/  ULEA UR8, UR6, UR4, 0x3 ;  /* 0x0000000406087291 */ /* 0x000fe2000f8e18ff */
[----:B------:R-:W-:-:S08]  /*16b0*/  UMOV UR24, URZ ;  /* 0x000000ff00187c82 */ /* 0x000fd00008000000 */
[----:B------:R1:W2:Y:S01]  /*16c0*/  SYNCS.PHASECHK.TRANS64.TRYWAIT P0, [UR8+0x30], R2 ;  /* 0x00003002ff0075a7 */ /* 0x0002a20008001108 */
[----:B------:R-:W-:Y:S02]  /*16d0*/  USHF.L.U32 UR34, UR34, 0x7, URZ ;  /* 0x0000000722227899 */ /* 0x000fe400080006ff */
[----:B------:R-:W-:Y:S01]  /*16e0*/  USHF.L.U32 UR10, UR10, 0x7, URZ ;  /* 0x000000070a0a7899 */ /* 0x000fe200080006ff */
[----:B------:R-:W-:Y:S11]  /*16f0*/  BRA.U !UP0, `(.L_x_20) ;  /* 0x0000000108a47547 */ /* 0x000ff6000b800000 */
[----:B------:R-:W-:Y:S01]  /*1700*/  UMOV UR16, URZ ;  /* 0x000000ff00107c82 */ /* 0x000fe20008000000 */
[----:B------:R-:W-:-:S05]  /*1710*/  UMOV UR17, UR6 ;  /* 0x0000000600117c82 */ /* 0x000fca0008000000 */
.L_x_25:
[----:B-1----:R-:W-:Y:S01]  /*1720*/  ULEA UR33, UR17, UR4, 0x3 ;  /* 0x0000000411217291 */ /* 0x002fe2000f8e18ff */
[----:B--2---:R-:W-:Y:S01]  /*1730*/  @!P5 MOV R3, 0x8000 ;  /* 0x000080000003d802 */ /* 0x004fe20000000f00 */
[----:B--2---:R-:W-:Y:S10]  /*1740*/  @P0 BRA `(.L_x_21) ;  /* 0x00000000000c0947 */ /* 0x004ff40003800000 */
[----:B------:R-:W-:-:S04]  /*1750*/  SHF.L.U32 R5, R15, 0x1f, RZ ;  /* 0x0000001f0f057819 */ /* 0x000fc800000006ff */
[----:B------:R-:W2:Y:S02]  /*1760*/  SYNCS.PHASECHK.TRANS64.TRYWAIT P0, [UR33+0x30], R5 ;  /* 0x00003005ff0075a7 */ /* 0x000ea40008001121 */
[----:B--2---:R-:W-:Y:S05]  /*1770*/  @!P0 BRA `(.L_x_22) ;  /* 0x0000006c00008947 */ /* 0x004fea0003800000 */
.L_x_21:
[----:B------:R2:W-:Y:S01]  /*1780*/  @!P5 SYNCS.ARRIVE.TRANS64 RZ, [UR33], R3 ;  /* 0x00000003ffffd9a7 */ /* 0x0005e20008000021 */
[----:B------:R-:W-:Y:S04]  /*1790*/  BSSY.RECONVERGENT B0, `(.L_x_23) ;  /* 0x0000003000007945 */ /* 0x000fe80003800200 */
[----:B------:R-:W-:Y:S05]  /*17a0*/  @P4 BRA `(.L_x_24) ;  /* 0x0000000000044947 */ /* 0x000fea0003800000 */
[----:B------:R-:W-:Y:S05]  /*17b0*/  BPT.TRAP 0x1 ;  /* 0x000000040000795c */ /* 0x000fea0000300000 */
.L_x_24:
[----:B------:R-:W-:Y:S05]  /*17c0*/  BSYNC.RECONVERGENT B0 ;  /* 0x0000000000007941 */ /* 0x000fea0003800200 */
.L_x_23:
[----:B------:R-:W-:Y:S02]  /*17d0*/  UIADD3 UR6, UPT, UPT, UR17, 0x1, URZ ;  /* 0x0000000111067890 */ /* 0x000fe4000fffe0ff */
[----:B------:R-:W-:Y:S02]  /*17e0*/  UIADD3 UR26, UP1, UPT, UR22, 0x80, URZ ;  /* 0x00000080161a7890 */ /* 0x000fe4000ff3e0ff */
[----:B------:R-:W-:Y:S02]  /*17f0*/  UISETP.NE.AND UP0, UPT, UR6, 0x6, UPT ;  /* 0x000000060600788c */ /* 0x000fe4000bf05270 */
[----:B------:R-:W-:Y:S02]  /*1800*/  USHF.L.U32 UR35, UR16, 0x7, URZ ;  /* 0x0000000710237899 */ /* 0x000fe400080006ff */
[----:B------:R-:W-:Y:S02]  /*1810*/  USEL UR9, URZ, 0x1, UP0 ;  /* 0x00000001ff097887 */ /* 0x000fe40008000000 */
[----:B------:R-:W-:-:S02]  /*1820*/  USEL UR6, UR6, URZ, UP0 ;  /* 0x000000ff06067287 */ /* 0x000fc40008000000 */
[----:B------:R-:W-:Y:S02]  /*1830*/  UIADD3 UR20, UP0, UPT, UR22, 0x180, URZ ;  /* 0x0000018016147890 */ /* 0x000fe4000ff1e0ff */
[----:B------:R-:W-:Y:S01]  /*1840*/  ULEA UR8, UR6, UR4, 0x3 ;  /* 0x0000000406087291 */ /* 0x000fe2000f8e18ff */
[----:B------:R-:W-:Y:S01]  /*1850*/  LOP3.LUT R15, R15, UR9, RZ, 0x3c, !PT ;  /* 0x000000090f0f7c12 */ /* 0x000fe2000f8e3cff */
[----:B------:R-:W-:Y:S02]  /*1860*/  UIADD3.X UR27, UPT, UPT, URZ, UR23, URZ, UP1, !UPT ;  /* 0x00000017ff1b7290 */ /* 0x000fe40008ffe4ff */
[----:B------:R-:W-:Y:S01]  /*1870*/  UIADD3.X UR21, UPT, UPT, URZ, UR23, URZ, UP0, !UPT ;  /* 0x00000017ff157290 */ /* 0x000fe200087fe4ff */
[----:B-1----:R-:W-:Y:S01]  /*1880*/  SHF.L.U32 R2, R15, 0x1f, RZ ;  /* 0x0000001f0f027819 */ /* 0x002fe200000006ff */
[----:B------:R-:W-:Y:S01]  /*1890*/  UMOV UR18, 0x0 ;  /* 0x0000000000127882 */ /* 0x000fe20000000000 */
[----:B------:R-:W-:Y:S01]  /*18a0*/  UMOV UR19, 0x10000000 ;  /* 0x1000000000137882 */ /* 0x000fe20000000000 */
[----:B------:R-:W-:Y:S01]  /*18b0*/  UMOV UR12, UR36 ;  /* 0x00000024000c7c82 */ /* 0x000fe20008000000 */
[----:B------:R1:W1:Y:S01]  /*18c0*/  SYNCS.PHASECHK.TRANS64.TRYWAIT P0, [UR8+0x30], R2 ;  /* 0x00003002ff0075a7 */ /* 0x0002620008001108 */
[----:B------:R-:W-:Y:S01]  /*18d0*/  ULEA UR8, UR17, UR4, 0xe ;  /* 0x0000000411087291 */ /* 0x000fe2000f8e70ff */
[----:B------:R-:W-:Y:S01]  /*18e0*/  UMOV UR9, UR33 ;  /* 0x0000002100097c82 */ /* 0x000fe20008000000 */
[----:B------:R-:W-:-:S02]  /*18f0*/  UMOV UR11, UR35 ;  /* 0x00000023000b7c82 */ /* 0x000fc40008000000 */
[----:B------:R-:W-:Y:S02]  /*1900*/  UIADD3 UR32, UPT, UPT, UR8, 0x8400, URZ ;  /* 0x0000840008207890 */ /* 0x000fe4000fffe0ff */
[----:B------:R-:W-:Y:S02]  /*1910*/  UIADD3 UR8, UPT, UPT, UR8, 0x20400, URZ ;  /* 0x0002040008087890 */ /* 0x000fe4000fffe0ff */
[----:B------:R-:W-:Y:S01]  /*1920*/  UIADD3 UR16, UPT, UPT, UR16, 0x1, URZ ;  /* 0x0000000110107890 */ /* 0x000fe2000fffe0ff */
[----:B------:R-:W-:Y:S01]  /*1930*/  UMOV UR24, UR5 ;  /* 0x0000000500187c82 */ /* 0x000fe20008000000 */
[----:B------:R-:W-:Y:S02]  /*1940*/  UMOV UR17, UR6 ;  /* 0x0000000600117c82 */ /* 0x000fe40008000000 */
[----:B------:R-:W-:Y:S01]  /*1950*/  UISETP.NE.AND UP0, UPT, UR16, UR5, UPT ;  /* 0x000000051000728c */ /* 0x000fe2000bf05270 */
[----:B------:R1:W-:Y:S02]  /*1960*/  UTMALDG.3D [UR32], [UR26], desc[UR18] ;  /* 0x000012201a0075b4 */ /* 0x0003e40008011000 */
[----:B------:R1:W-:Y:S06]  /*1970*/  UTMALDG.3D [UR8], [UR20], desc[UR18] ;  /* 0x00001208140075b4 */ /* 0x0003ec0008011000 */
[----:B------:R-:W-:Y:S05]  /*1980*/  BRA.U UP0, `(.L_x_25) ;  /* 0xfffffffd00647547 */ /* 0x000fea000b83ffff */
.L_x_20:
[----:B-1----:R-:W-:Y:S01]  /*1990*/  ULEA UR8, UR6, UR4, 0x3 ;  /* 0x0000000406087291 */ /* 0x002fe2000f8e18ff */
[----:B------:R-:W-:Y:S01]  /*19a0*/  SHF.L.U32 R2, R15, 0x1f, RZ ;  /* 0x0000001f0f027819 */ /* 0x000fe200000006ff */
[----:B------:R-:W-:Y:S01]  /*19b0*/  @!P1 SYNCS.ARRIVE.TRANS64.A1T0 RZ, [UR4+0x88], RZ ;  /* 0x000088ffffff99a7 */ /* 0x000fe20008100004 */
[----:B------:R-:W-:-:S06]  /*19c0*/  UISETP.GT.AND UP0, UPT, UR15, UR14, UPT ;  /* 0x0000000e0f00728c */ /* 0x000fcc000bf04270 */
[----:B--2---:R1:W2:Y:S03]  /*19d0*/  SYNCS.PHASECHK.TRANS64.TRYWAIT P0, [UR8+0x30], R2 ;  /* 0x00003002ff0075a7 */ /* 0x0042a60008001108 */
[----:B------:R-:W-:Y:S05]  /*19e0*/  BRA.U !UP0, `(.L_x_26) ;  /* 0x0000000108a87547 */ /* 0x000fea000b800000 */
[----:B------:R-:W-:Y:S01]  /*19f0*/  UIADD3 UR21, UPT, UPT, UR7, UR24, URZ ;  /* 0x0000001807157290 */ /* 0x000fe2000fffe0ff */
[----:B------:R-:W-:-:S11]  /*1a00*/  UMOV UR25, UR6 ;  /* 0x0000000600197c82 */ /* 0x000fd60008000000 */
.L_x_31:
[----:B-1----:R-:W-:Y:S01]  /*1a10*/  ULEA UR17, UR25, UR4, 0x3 ;  /* 0x0000000419117291 */ /* 0x002fe2000f8e18ff */
[----:B--2---:R-:W-:Y:S01]  /*1a20*/  @!P5 MOV R3, 0x8000 ;  /* 0x000080000003d802 */ /* 0x004fe20000000f00 */
[----:B--2---:R-:W-:Y:S10]  /*1a30*/  @P0 BRA `(.L_x_27) ;  /* 0x00000000000c0947 */ /* 0x004ff40003800000 */
[----:B------:R-:W-:-:S04]  /*1a40*/  SHF.L.U32 R5, R15, 0x1f, RZ ;  /* 0x0000001f0f057819 */ /* 0x000fc800000006ff */
[----:B------:R-:W2:Y:S02]  /*1a50*/  SYNCS.PHASECHK.TRANS64.TRYWAIT P0, [UR17+0x30], R5 ;  /* 0x00003005ff0075a7 */ /* 0x000ea40008001111 */
[----:B--2---:R-:W-:Y:S05]  /*1a60*/  @!P0 BRA `(.L_x_28) ;  /* 0x00000068005c8947 */ /* 0x004fea0003800000 */
.L_x_27:
[----:B------:R2:W-:Y:S01]  /*1a70*/  @!P5 SYNCS.ARRIVE.TRANS64 RZ, [UR17], R3 ;  /* 0x00000003ffffd9a7 */ /* 0x0005e20008000011 */
[----:B------:R-:W-:Y:S04]  /*1a80*/  BSSY.RECONVERGENT B0, `(.L_x_29) ;  /* 0x0000003000007945 */ /* 0x000fe80003800200 */
[----:B------:R-:W-:Y:S05]  /*1a90*/  @P4 BRA `(.L_x_30) ;  /* 0x0000000000044947 */ /* 0x000fea0003800000 */
[----:B------:R-:W-:Y:S05]  /*1aa0*/  BPT.TRAP 0x1 ;  /* 0x000000040000795c */ /* 0x000fea0000300000 */
.L_x_30:
[----:B------:R-:W-:Y:S05]  /*1ab0*/  BSYNC.RECONVERGENT B0 ;  /* 0x0000000000007941 */ /* 0x000fea0003800200 */
.L_x_29:
        /* <DEDUP_REMOVED lines=20> */
[----:B------:R-:W-:Y:S01]  /*1c00*/  UIADD3 UR8, UPT, UPT, UR8, 0x20400, URZ ;  /* 0x0002040008087890 */ /* 0x000fe2000fffe0ff */
[----:B------:R-:W-:Y:S01]  /*1c10*/  UMOV UR9, UR17 ;  /* 0x0000001100097c82 */ /* 0x000fe20008000000 */
[----:B------:R-:W-:Y:S01]  /*1c20*/  UMOV UR11, UR19 ;  /* 0x00000013000b7c82 */ /* 0x000fe20008000000 */
[----:B------:R-:W-:Y:S01]  /*1c30*/  UIADD3 UR24, UPT, UPT, UR24, 0x1, URZ ;  /* 0x0000000118187890 */ /* 0x000fe2000fffe0ff */
[----:B------:R-:W-:-:S03]  /*1c40*/  UMOV UR25, UR6 ;  /* 0x0000000600197c82 */ /* 0x000fc60008000000 */
[----:B------:R1:W-:Y:S01]  /*1c50*/  UTMALDG.3D [UR16], [UR30], desc[UR26] ;  /* 0x00001a101e0075b4 */ /* 0x0003e20008011000 */
[----:B------:R-:W-:Y:S01]  /*1c60*/  UISETP.NE.AND UP0, UPT, UR24, UR21, UPT ;  /* 0x000000151800728c */ /* 0x000fe2000bf05270 */
[----:B------:R1:W-:Y:S08]  /*1c70*/  UTMALDG.3D [UR8], [UR28], desc[UR26] ;  /* 0x00001a081c0075b4 */ /* 0x0003f00008011000 */
[----:B------:R-:W-:Y:S05]  /*1c80*/  BRA.U UP0, `(.L_x_31) ;  /* 0xfffffffd00607547 */ /* 0x000fea000b83ffff */
.L_x_26:
[C---:B-1----:R-:W-:Y:S01]  /*1c90*/  LEA R2, R14.reuse, UR4, 0x3 ;  /* 0x000000040e027c11 */ /* 0x042fe2000f8e18ff */
[----:B------:R-:W-:Y:S01]  /*1ca0*/  NOP ;  /* 0x0000000000007918 */ /* 0x000fe20000000000 */
[----:B--2---:R-:W-:Y:S02]  /*1cb0*/  SHF.L.U32 R3, R13, 0x1f, RZ ;  /* 0x0000001f0d037819 */ /* 0x004fe400000006ff */
[----:B------:R-:W-:Y:S02]  /*1cc0*/  LEA R4, R14, UR4, 0x4 ;  /* 0x000000040e047c11 */ /* 0x000fe4000f8e20ff */
[----:B------:R-:W1:Y:S02]  /*1cd0*/  SYNCS.PHASECHK.TRANS64.TRYWAIT P0, [R2+URZ+0x90], R3 ;  /* 0x00009003020075a7 */ /* 0x000e6400080011ff */
[----:B-1----:R-:W-:Y:S05]  /*1ce0*/  @!P0 BRA `(.L_x_32) ;  /* 0x0000006400d48947 */ /* 0x002fea0003800000 */
.L_x_111:
[----:B------:R-:W2:Y:S01]  /*1cf0*/  LDS.128 R4, [R4+0x120] ;  /* 0x0001200004047984 */ /* 0x000ea20000000c00 */
[----:B---3--:R-:W-:Y:S01]  /*1d00*/  ISETP.GE.AND P0, PT, R72, 0x1, PT ;  /* 0x000000014800780c */ /* 0x008fe20003f06270 */
[----:B-1----:R-:W-:Y:S01]  /*1d10*/  VIADD R2, R2, 0xa0 ;  /* 0x000000a002027836 */ /* 0x002fe20000000000 */
[----:B------:R-:W-:Y:S01]  /*1d20*/  @!PT LDS RZ, [RZ] ;  /* 0x00000000fffff984 */ /* 0x000fe20000000800 */
[----:B------:R-:W-:Y:S01]  /*1d30*/  @!PT LDS RZ, [RZ] ;  /* 0x00000000fffff984 */ /* 0x000fe20000000800 */
[----:B------:R-:W-:Y:S01]  /*1d40*/  @!PT LDS RZ, [RZ] ;  /* 0x00000000fffff984 */ /* 0x000fe20000000800 */
[----:B------:R-:W-:Y:S01]  /*1d50*/  @!PT LDS RZ, [RZ] ;  /* 0x00000000fffff984 */ /* 0x000fe20000000800 */
[----:B------:R1:W-:Y:S06]  /*1d60*/  MEMBAR.ALL.CTA ;  /* 0x0000000000007992 */ /* 0x0003ec0000008000 */
[----:B-1----:R-:W1:Y:S01]  /*1d70*/  FENCE.VIEW.ASYNC.S ;  /* 0x00000000000073c6 */ /* 0x002e620000000000 */
[----:B------:R-:W-:-:S04]  /*1d80*/  PRMT R2, RZ, 0x654, R2 ;  /* 0x00000654ff027816 */ /* 0x000fc80000000002 */
[----:B-1----:R1:W-:Y:S01]  /*1d90*/  SYNCS.ARRIVE.TRANS64.RED.A1T0 RZ, [R2+URZ], RZ ;  /* 0x000000ff02ff79a7 */ /* 0x0023e200081004ff */
[----:B--2---:R-:W-:-:S13]  /*1da0*/  LOP3.LUT P2, RZ, R6, 0x1, RZ, 0xc0, !PT ;  /* 0x0000000106ff7812 */ /* 0x004fda000784c0ff */
[----:B------:R-:W-:Y:S01]  /*1db0*/  @P2 SHF.R.U32.HI R3, RZ, 0x10, R5 ;  /* 0x00000010ff032819 */ /* 0x000fe20000011605 */
[----:B------:R-:W-:Y:S01]  /*1dc0*/  VOTEU.ANY UP0, P2 ;  /* 0x0000000000ff7886 */ /* 0x000fe20001000100 */
[----:B------:R-:W-:Y:S02]  /*1dd0*/  @P2 MOV R11, R4 ;  /* 0x00000004000b2202 */ /* 0x000fe40000000f00 */
[----:B------:R-:W-:Y:S02]  /*1de0*/  @P2 R2UR.BROADCAST UR8, R3 ;  /* 0x00000000030822ca */ /* 0x000fe400008e0000 */
[----:B------:R-:W-:-:S11]  /*1df0*/  @P2 LOP3.LUT R8, R5, 0xffff, RZ, 0xc0, !PT ;  /* 0x0000ffff05082812 */ /* 0x000fd600078ec0ff */
[----:B------:R-:W-:Y:S01]  /*1e00*/  @UP0 UMOV UR36, UR8 ;  /* 0x0000000800240c82 */ /* 0x000fe20008000000 */
[----:B-1----:R-:W-:Y:S05]  /*1e10*/  @!P0 BRA `(.L_x_33) ;  /* 0x0000000000b88947 */ /* 0x002fea0003800000 */
[----:B------:R-:W4:Y:S01]  /*1e20*/  LDC.64 R4, c[0x0][0xb18] ;  /* 0x0002c600ff047b82 */ /* 0x000f220000000a00 */
[----:B------:R-:W-:-:S07]  /*1e30*/  ISETP.NE.AND P3, PT, R72, 0x1, PT ;  /* 0x000000014800780c */ /* 0x000fce0003f65270 */
[----:B------:R-:W1:Y:S08]  /*1e40*/  LDC.64 R6, c[0x0][0xb10] ;  /* 0x0002c400ff067b82 */ /* 0x000e700000000a00 */
[----:B------:R-:W2:Y:S08]  /*1e50*/  LDC R16, c[0x0][0xb20] ;  /* 0x0002c800ff107b82 */ /* 0x000eb00000000800 */
[----:B------:R-:W3:Y:S01]  /*1e60*/  LDC R18, c[0x0][0xb0c] ;  /* 0x0002c300ff127b82 */ /* 0x000ee20000000800 */
[----:B----4-:R-:W-:Y:S01]  /*1e70*/  IMAD.HI.U32 R17, R0, R5, RZ ;  /* 0x0000000500117227 */ /* 0x010fe200078e00ff */
[----:B------:R-:W-:-:S03]  /*1e80*/  ISETP.NE.AND P0, PT, R4, 0x1, PT ;  /* 0x000000010400780c */ /* 0x000fc60003f05270 */
[----:B------:R-:W-:-:S03]  /*1e90*/  IMAD.HI.U32 R5, R8, R5, RZ ;  /* 0x0000000508057227 */ /* 0x000fc600078e00ff */
[----:B------:R-:W4:Y:S01]  /*1ea0*/  LDC.64 R2, c[0x0][0xb28] ;  /* 0x0002ca00ff027b82 */ /* 0x000f220000000a00 */
[----:B-1----:R-:W-:-:S04]  /*1eb0*/  IMAD.HI.U32 R20, R9, R6, RZ ;  /* 0x0000000609147227 */ /* 0x002fc800078e00ff */
[----:B------:R-:W-:Y:S01]  /*1ec0*/  IMAD.HI.U32 R22, R11, R6, RZ ;  /* 0x000000060b167227 */ /* 0x000fe200078e00ff */
[----:B------:R-:W-:Y:S02]  /*1ed0*/  SHF.R.U32.HI R20, RZ, R7, R20 ;  /* 0x00000007ff147219 */ /* 0x000fe40000011614 */
[-C--:B--2---:R-:W-:Y:S02]  /*1ee0*/  SHF.R.U32.HI R17, RZ, R16.reuse, R17 ;  /* 0x00000010ff117219 */ /* 0x084fe40000011611 */
[----:B------:R-:W-:Y:S02]  /*1ef0*/  SHF.R.U32.HI R5, RZ, R16, R5 ;  /* 0x00000010ff057219 */ /* 0x000fe40000011605 */
[----:B------:R-:W-:Y:S02]  /*1f00*/  SEL R17, R0, R17, !P0 ;  /* 0x0000001100117207 */ /* 0x000fe40004000000 */
[----:B------:R-:W-:Y:S02]  /*1f10*/  SHF.R.U32.HI R22, RZ, R7, R22 ;  /* 0x00000007ff167219 */ /* 0x000fe40000011616 */
[----:B---3--:R-:W-:-:S02]  /*1f20*/  ISETP.NE.AND P1, PT, R18, 0x1, PT ;  /* 0x000000011200780c */ /* 0x008fc40003f25270 */
[----:B------:R-:W-:Y:S02]  /*1f30*/  SEL R5, R8, R5, !P0 ;  /* 0x0000000508057207 */ /* 0x000fe40004000000 */
[----:B------:R-:W-:Y:S02]  /*1f40*/  SEL R19, R9, R20, !P1 ;  /* 0x0000001409137207 */ /* 0x000fe40004800000 */
[----:B------:R-:W-:Y:S01]  /*1f50*/  SEL R7, R11, R22, !P1 ;  /* 0x000000160b077207 */ /* 0x000fe20004800000 */
[----:B----4-:R-:W-:-:S04]  /*1f60*/  IMAD.HI.U32 R20, R17, R2, RZ ;  /* 0x0000000211147227 */ /* 0x010fc800078e00ff */
[----:B------:R-:W-:Y:S01]  /*1f70*/  IMAD.HI.U32 R6, R19, R2, RZ ;  /* 0x0000000213067227 */ /* 0x000fe200078e00ff */
[----:B------:R-:W-:-:S04]  /*1f80*/  @P3 SHF.R.U32.HI R17, RZ, R3, R20 ;  /* 0x00000003ff113219 */ /* 0x000fc80000011614 */
[----:B------:R-:W-:Y:S01]  /*1f90*/  @P3 SHF.R.U32.HI R19, RZ, R3, R6 ;  /* 0x00000003ff133219 */ /* 0x000fe20000011606 */
[----:B------:R-:W-:-:S04]  /*1fa0*/  IMAD R17, R72, R17, RZ ;  /* 0x0000001148117224 */ /* 0x000fc800078e02ff */
[----:B------:R-:W-:Y:S01]  /*1fb0*/  IMAD R6, R72, R19, RZ ;  /* 0x0000001348067224 */ /* 0x000fe200078e02ff */
[C---:B------:R-:W-:Y:S02]  /*1fc0*/  ISETP.GE.AND P0, PT, R5.reuse, R17, PT ;  /* 0x000000110500720c */ /* 0x040fe40003f06270 */
[----:B------:R-:W-:Y:S02]  /*1fd0*/  IADD3 R17, PT, PT, -R5, RZ, RZ ;  /* 0x000000ff05117210 */ /* 0x000fe40007ffe1ff */
[----:B------:R-:W-:Y:S01]  /*1fe0*/  ISETP.GE.OR P0, PT, R7, R6, P0 ;  /* 0x000000060700720c */ /* 0x000fe20000706670 */
[----:B------:R-:W-:-:S04]  /*1ff0*/  IMAD.HI.U32 R6, R5, R2, RZ ;  /* 0x0000000205067227 */ /* 0x000fc800078e00ff */
[----:B------:R-:W-:Y:S01]  /*2000*/  IMAD R8, R4, R17, R8 ;  /* 0x0000001104087224 */ /* 0x000fe200078e0208 */
[----:B------:R-:W-:-:S04]  /*2010*/  SHF.R.U32.HI R6, RZ, R3, R6 ;  /* 0x00000003ff067219 */ /* 0x000fc80000011606 */
[----:B------:R-:W-:-:S03]  /*2020*/  SEL R6, R5, R6, !P3 ;  /* 0x0000000605067207 */ /* 0x000fc60005800000 */
[----:B------:R-:W-:-:S04]  /*2030*/  @!P0 IMAD.HI.U32 R16, R7, R2, RZ ;  /* 0x0000000207108227 */ /* 0x000fc800078e00ff */
[----:B------:R-:W-:Y:S01]  /*2040*/  IMAD.MOV R2, RZ, RZ, -R6 ;  /* 0x000000ffff027224 */ /* 0x000fe200078e0a06 */
[----:B------:R-:W-:-:S03]  /*2050*/  @!P0 SHF.R.U32.HI R16, RZ, R3, R16 ;  /* 0x00000003ff108219 */ /* 0x000fc60000011610 */
[----:B------:R-:W-:Y:S01]  /*2060*/  IMAD R2, R72, R2, R5 ;  /* 0x0000000248027224 */ /* 0x000fe200078e0205 */
        /* <DEDUP_REMOVED lines=9> */
.L_x_33:
[----:B------:R-:W1:Y:S02]  /*2100*/  LDCU UR8, c[0x0][0xb30] ;  /* 0x00016600ff0877ac */ /* 0x000e640008000800 */
[----:B-1----:R-:W-:-:S09]  /*2110*/  UISETP.NE.AND UP0, UPT, UR8, 0x1, UPT ;  /* 0x000000010800788c */ /* 0x002fd2000bf05270 */
[----:B------:R-:W-:Y:S05]  /*2120*/  BRA.U UP0, `(.L_x_34) ;  /* 0x0000000100407547 */ /* 0x000fea000b800000 */
[----:B------:R-:W1:Y:S08]  /*2130*/  LDC.64 R4, c[0x0][0xb10] ;  /* 0x0002c400ff047b82 */ /* 0x000e700000000a00 */
[----:B------:R-:W2:Y:S08]  /*2140*/  LDC.64 R2, c[0x0][0xb18] ;  /* 0x0002c600ff027b82 */ /* 0x000eb00000000a00 */
[----:B------:R-:W3:Y:S08]  /*2150*/  LDC R6, c[0x0][0xb20] ;  /* 0x0002c800ff067b82 */ /* 0x000ef00000000800 */
[----:B------:R-:W4:Y:S01]  /*2160*/  LDC R16, c[0x0][0xb0c] ;  /* 0x0002c300ff107b82 */ /* 0x000f220000000800 */
[----:B-1----:R-:W-:-:S05]  /*2170*/  IMAD.HI.U32 R4, R11, R4, RZ ;  /* 0x000000040b047227 */ /* 0x002fca00078e00ff */
[----:B------:R-:W-:Y:S01]  /*2180*/  SHF.R.U32.HI R4, RZ, R5, R4 ;  /* 0x00000005ff047219 */ /* 0x000fe20000011604 */
[----:B--2---:R-:W-:Y:S01]  /*2190*/  IMAD.HI.U32 R3, R8, R3, RZ ;  /* 0x0000000308037227 */ /* 0x004fe200078e00ff */
[----:B------:R-:W-:-:S04]  /*21a0*/  ISETP.NE.AND P0, PT, R2, 0x1, PT ;  /* 0x000000010200780c */ /* 0x000fc80003f05270 */
[----:B---3--:R-:W-:-:S04]  /*21b0*/  SHF.R.U32.HI R3, RZ, R6, R3 ;  /* 0x00000006ff037219 */ /* 0x008fc80000011603 */
[----:B------:R-:W-:Y:S02]  /*21c0*/  SEL R3, R8, R3, !P0 ;  /* 0x0000000308037207 */ /* 0x000fe40004000000 */
[----:B----4-:R-:W-:-:S04]  /*21d0*/  ISETP.NE.AND P1, PT, R16, 0x1, PT ;  /* 0x000000011000780c */ /* 0x010fc80003f25270 */
[----:B------:R-:W-:-:S05]  /*21e0*/  SEL R4, R11, R4, !P1 ;  /* 0x000000040b047207 */ /* 0x000fca0004800000 */
[----:B------:R-:W-:Y:S02]  /*21f0*/  IMAD.IADD R5, R3, 0x1, -R4 ;  /* 0x0000000103057824 */ /* 0x000fe400078e0a04 */
[----:B------:R-:W-:Y:S02]  /*2200*/  IMAD.IADD R3, R4, 0x1, -R3 ;  /* 0x0000000104037824 */ /* 0x000fe400078e0a03 */
[----:B------:R-:W-:Y:S02]  /*2210*/  IMAD R11, R5, R16, R11 ;  /* 0x00000010050b7224 */ /* 0x000fe400078e020b */
[----:B------:R-:W-:-:S07]  /*2220*/  IMAD R8, R3, R2, R8 ;  /* 0x0000000203087224 */ /* 0x000fce00078e0208 */
.L_x_34:
[----:B------:R-:W-:Y:S01]  /*2230*/  VIADD R14, R14, 0x1 ;  /* 0x000000010e0e7836 */ /* 0x000fe20000000000 */
[----:B------:R-:W-:Y:S01]  /*2240*/  PLOP3.LUT P1, PT, PT, PT, PT, 0x80, 0x8 ;  /* 0x000000000008781c */ /* 0x000fe20003f2f070 */
[----:B------:R-:W-:Y:S02]  /*2250*/  IMAD.IADD R21, R11, 0x1, R170 ;  /* 0x000000010b157824 */ /* 0x000fe400078e02aa */
[----:B------:R-:W-:Y:S01]  /*2260*/  IMAD.IADD R20, R8, 0x1, R147 ;  /* 0x0000000108147824 */ /* 0x000fe200078e0293 */
[----:B------:R-:W-:-:S04]  /*2270*/  ISETP.NE.AND P0, PT, R14, 0x2, PT ;  /* 0x000000020e00780c */ /* 0x000fc80003f05270 */
[----:B------:R-:W-:Y:S02]  /*2280*/  SEL R2, RZ, 0x1, P0 ;  /* 0x00000001ff027807 */ /* 0x000fe40000000000 */
[----:B------:R-:W-:Y:S02]  /*2290*/  SEL R14, R14, RZ, P0 ;  /* 0x000000ff0e0e7207 */ /* 0x000fe40000000000 */
[----:B------:R-:W-:Y:S01]  /*22a0*/  LOP3.LUT R13, R13, R2, RZ, 0x3c, !PT ;  /* 0x000000020d0d7212 */ /* 0x000fe200078e3cff */
[----:B------:R-:W-:Y:S06]  /*22b0*/  @P2 BRA `(.L_x_35) ;  /* 0xfffffff000a02947 */ /* 0x000fec000383ffff */
[----:B------:R-:W-:Y:S01]  /*22c0*/  UIADD3 UR4, UPT, UPT, UR4, 0x30, URZ ;  /* 0x0000003004047890 */ /* 0x000fe2000fffe0ff */
[----:B------:R-:W-:-:S03]  /*22d0*/  SHF.L.U32 R3, R15, 0x1f, RZ ;  /* 0x0000001f0f037819 */ /* 0x000fc600000006ff */
[----:B------:R-:W-:-:S09]  /*22e0*/  ULEA UR5, UR6, UR4, 0x3 ;  /* 0x0000000406057291 */ /* 0x000fd2000f8e18ff */
[----:B------:R-:W1:Y:S02]  /*22f0*/  SYNCS.PHASECHK.TRANS64.TRYWAIT P0, [UR5], R3 ;  /* 0x00000003ff0075a7 */ /* 0x000e640008001105 */
[----:B-1----:R-:W-:Y:S05]  /*2300*/  @!P0 BRA `(.L_x_36) ;  /* 0x0000006000608947 */ /* 0x002fea0003800000 */
.L_x_113:
[----:B------:R-:W-:-:S04]  /*2310*/  UIADD3 UR6, UPT, UPT, UR6, 0x1, URZ ;  /* 0x0000000106067890 */ /* 0x000fc8000fffe0ff */
[----:B------:R-:W-:-:S04]  /*2320*/  UISETP.NE.AND UP0, UPT, UR6, 0x6, UPT ;  /* 0x000000060600788c */ /* 0x000fc8000bf05270 */
[----:B------:R-:W-:Y:S02]  /*2330*/  USEL UR7, URZ, 0x1, UP0 ;  /* 0x00000001ff077887 */ /* 0x000fe40008000000 */
[----:B------:R-:W-:-:S04]  /*2340*/  USEL UR6, UR6, URZ, UP0 ;  /* 0x000000ff06067287 */ /* 0x000fc80008000000 */
[----:B------:R-:W-:Y:S01]  /*2350*/  ULEA UR5, UR6, UR4, 0x3 ;  /* 0x0000000406057291 */ /* 0x000fe2000f8e18ff */
[----:B------:R-:W-:-:S04]  /*2360*/  LOP3.LUT R2, R15, UR7, RZ, 0x3c, !PT ;  /* 0x000000070f027c12 */ /* 0x000fc8000f8e3cff */
[----:B-1----:R-:W-:-:S04]  /*2370*/  SHF.L.U32 R3, R2, 0x1f, RZ ;  /* 0x0000001f02037819 */ /* 0x002fc800000006ff */
[----:B------:R-:W1:Y:S02]  /*2380*/  SYNCS.PHASECHK.TRANS64.TRYWAIT P0, [UR5], R3 ;  /* 0x00000003ff0075a7 */ /* 0x000e640008001105 */
[----:B-1----:R-:W-:Y:S05]  /*2390*/  @!P0 BRA `(.L_x_37) ;  /* 0x0000006000548947 */ /* 0x002fea0003800000 */
.L_x_115:
        /* <DEDUP_REMOVED lines=9> */
.L_x_117:
        /* <DEDUP_REMOVED lines=9> */
.L_x_119:
        /* <DEDUP_REMOVED lines=9> */
.L_x_121:
[----:B------:R-:W-:-:S04]  /*2550*/  UIADD3 UR6, UPT, UPT, UR6, 0x1, URZ ;  /* 0x0000000106067890 */ /* 0x000fc8000fffe0ff */
[----:B------:R-:W-:-:S04]  /*2560*/  UISETP.NE.AND UP0, UPT, UR6, 0x6, UPT ;  /* 0x000000060600788c */ /* 0x000fc8000bf05270 */
[----:B------:R-:W-:Y:S02]  /*2570*/  USEL UR5, URZ, 0x1, UP0 ;  /* 0x00000001ff057887 */ /* 0x000fe40008000000 */
[----:B------:R-:W-:-:S04]  /*2580*/  USEL UR6, UR6, URZ, UP0 ;  /* 0x000000ff06067287 */ /* 0x000fc80008000000 */
[----:B------:R-:W-:Y:S01]  /*2590*/  ULEA UR6, UR6, UR4, 0x3 ;  /* 0x0000000406067291 */ /* 0x000fe2000f8e18ff */
[----:B-1----:R-:W-:-:S04]  /*25a0*/  LOP3.LUT R3, R2, UR5, RZ, 0x3c, !PT ;  /* 0x0000000502037c12 */ /* 0x002fc8000f8e3cff */
[----:B------:R-:W-:Y:S01]  /*25b0*/  SHF.L.U32 R3, R3, 0x1f, RZ ;  /* 0x0000001f03037819 */ /* 0x000fe200000006ff */
[----:B----4-:R-:W-:-:S07]  /*25c0*/  IMAD.U32 R0, RZ, RZ, UR6 ;  /* 0x00000006ff007e24 */ /* 0x010fce000f8e00ff */
.L_x_41:
[----:B-1----:R1:W2:Y:S02]  /*25d0*/  SYNCS.PHASECHK.TRANS64.TRYWAIT P0, [R0+URZ], R3 ;  /* 0x00000003000075a7 */ /* 0x0022a400080011ff */
[----:B--2---:R-:W-:Y:S05]  /*25e0*/  @!P0 NANOSLEEP.SYNCS 0x989680 ;  /* 0x009896800000895d */ /* 0x004fea0003900000 */
[----:B------:R-:W2:Y:S02]  /*25f0*/  @!P0 SYNCS.PHASECHK.TRANS64 P0, [R0+URZ], R3 ;  /* 0x00000003000085a7 */ /* 0x000ea400080010ff */
[----:B--2---:R-:W-:Y:S05]  /*2600*/  @P0 EXIT ;  /* 0x000000000000094d */ /* 0x004fea0003800000 */
[----:B------:R-:W-:Y:S05]  /*2610*/  BRA `(.L_x_41) ;  /* 0xfffffffc00ec7947 */ /* 0x000fea000383ffff */
.L_x_17:
[----:B------:R-:W-:-:S04]  /*2620*/  UISETP.NE.AND UP1, UPT, UR37, URZ, UPT ;  /* 0x000000ff2500728c */ /* 0x000fc8000bf25270 */
[----:B------:R-:W-:-:S09]  /*2630*/  UISETP.NE.OR UP1, UPT, UR8, 0x1, UP1 ;  /* 0x000000010800788c */ /* 0x000fd20008f25670 */
[----:B------:R-:W-:Y:S05]  /*2640*/  BRA.U UP1, `(.L_x_42) ;  /* 0x0000000501487547 */ /* 0x000fea000b800000 */
[----:B------:R-:W-:Y:S01]  /*2650*/  ISETP.NE.AND P2, PT, R2, RZ, PT ;  /* 0x000000ff0200720c */ /* 0x000fe20003f45270 */
[----:B------:R-:W-:Y:S01]  /*2660*/  IMAD.MOV.U32 R12, RZ, RZ, 0x1 ;  /* 0x00000001ff0c7424 */ /* 0x000fe200078e00ff */
[----:B------:R-:W-:Y:S02]  /*2670*/  CS2R R10, SRZ ;  /* 0x00000000000a7805 */ /* 0x000fe4000001ff00 */
[----:B------:R-:W-:Y:S01]  /*2680*/  CS2R R8, SRZ ;  /* 0x0000000000087805 */ /* 0x000fe2000001ff00 */
[----:B------:R-:W-:Y:S01]  /*2690*/  UMOV UR4, 0x400 ;  /* 0x0000040000047882 */ /* 0x000fe20000000000 */
[----:B------:R-:W-:Y:S01]  /*26a0*/  UMOV UR6, URZ ;  /* 0x000000ff00067c82 */ /* 0x000fe20008000000 */
[----:B------:R-:W-:-:S12]  /*26b0*/  ULEA UR37, UR37, UR4, 0x18 ;  /* 0x0000000425257291 */ /* 0x000fd8000f8ec0ff */
.L_x_46:
[----:B------:R-:W-:Y:S02]  /*26c0*/  LEA R0, R8, UR37, 0x3 ;  /* 0x0000002508007c11 */ /* 0x000fe4000f8e18ff */
[----:B------:R-:W-:-:S03]  /*26d0*/  SHF.L.U32 R5, R9, 0x1f, RZ ;  /* 0x0000001f09057819 */ /* 0x000fc600000006ff */
[----:B------:R-:W-:Y:S01]  /*26e0*/  VIADD R4, R0, 0x100 ;  /* 0x0000010000047836 */ /* 0x000fe20000000000 */
[----:B------:R-:W1:Y:S02]  /*26f0*/  SYNCS.PHASECHK.TRANS64.TRYWAIT P0, [R0+URZ+0xf0], R5 ;  /* 0x0000f005000075a7 */ /* 0x000e6400080011ff */
[----:B-1----:R-:W-:Y:S05]  /*2700*/  @!P0 BRA `(.L_x_43) ;  /* 0x0000005c00d88947 */ /* 0x002fea0003800000 */
.L_x_122:
[----:B------:R-:W-:Y:S01]  /*2710*/  ULEA UR5, UR6, UR37, 0x3 ;  /* 0x0000002506057291 */ /* 0x000fe2000f8e18ff */
[----:B------:R-:W-:Y:S02]  /*2720*/  PRMT R4, RZ, 0x654, R4 ;  /* 0x00000654ff047816 */ /* 0x000fe40000000004 */
[----:B-1----:R-:W-:Y:S01]  /*2730*/  SHF.L.U32 R5, R12, 0x1f, RZ ;  /* 0x0000001f0c057819 */ /* 0x002fe200000006ff */
[----:B------:R-:W-:Y:S01]  /*2740*/  UIADD3 UR4, UPT, UPT, UR5, 0x90, URZ ;  /* 0x0000009005047890 */ /* 0x000fe2000fffe0ff */
[----:B------:R1:W-:Y:S05]  /*2750*/  SYNCS.ARRIVE.TRANS64.RED.A1T0 RZ, [R4+URZ], RZ ;  /* 0x000000ff04ff79a7 */ /* 0x0003ea00081004ff */
[----:B------:R-:W-:Y:S01]  /*2760*/  IMAD.U32 R7, RZ, RZ, UR4 ;  /* 0x00000004ff077e24 */ /* 0x000fe2000f8e00ff */
[----:B------:R-:W2:Y:S04]  /*2770*/  SYNCS.PHASECHK.TRANS64.TRYWAIT P0, [UR5+0xa0], R5 ;  /* 0x0000a005ff0075a7 */ /* 0x000ea80008001105 */
[----:B------:R-:W-:Y:S01]  /*2780*/  PRMT R6, R2, 0x654, R7 ;  /* 0x0000065402067816 */ /* 0x000fe20000000007 */
[----:B-1----:R-:W-:Y:S01]  /*2790*/  @!P2 IMAD.MOV.U32 R4, RZ, RZ, 0x10 ;  /* 0x00000010ff04a424 */ /* 0x002fe200078e00ff */
[----:B--2---:R-:W-:Y:S06]  /*27a0*/  @!P0 BRA `(.L_x_44) ;  /* 0x0000005c00c48947 */ /* 0x004fec0003800000 */
.L_x_124:
[----:B------:R-:W-:Y:S01]  /*27b0*/  ULEA UR4, UR6, UR37, 0x4 ;  /* 0x0000002506047291 */ /* 0x000fe2000f8e20ff */
[----:B------:R-:W-:Y:S01]  /*27c0*/  SEL R3, R6, R3, !P2 ;  /* 0x0000000306037207 */ /* 0x000fe20005000000 */
[----:B------:R-:W-:Y:S01]  /*27d0*/  UIADD3 UR5, UPT, UPT, UR5, 0x90, URZ ;  /* 0x0000009005057890 */ /* 0x000fe2000fffe0ff */
[----:B-1----:R-:W-:Y:S01]  /*27e0*/  LEA R0, R11, UR37, 0x3 ;  /* 0x000000250b007c11 */ /* 0x002fe2000f8e18ff */
[----:B------:R-:W-:Y:S01]  /*27f0*/  UIADD3 UR4, UPT, UPT, UR4, 0x120, URZ ;  /* 0x0000012004047890 */ /* 0x000fe2000fffe0ff */
[----:B------:R-:W-:Y:S01]  /*2800*/  SHF.L.U32 R5, R10, 0x1f, RZ ;  /* 0x0000001f0a057819 */ /* 0x000fe200000006ff */
[----:B------:R1:W-:Y:S01]  /*2810*/  @!P2 SYNCS.ARRIVE.TRANS64.RED RZ, [R3+URZ], R4 ;  /* 0x0000000403ffa9a7 */ /* 0x0003e200080004ff */
[----:B------:R-:W-:Y:S01]  /*2820*/  UIADD3 UR6, UPT, UPT, UR6, 0x1, URZ ;  /* 0x0000000106067890 */ /* 0x000fe2000fffe0ff */
[----:B------:R-:W-:-:S03]  /*2830*/  VIADD R8, R8, 0x1 ;  /* 0x0000000108087836 */ /* 0x000fc60000000000 */
[----:B------:R-:W-:Y:S02]  /*2840*/  UISETP.NE.AND UP0, UPT, UR6, 0x2, UPT ;  /* 0x000000020600788c */ /* 0x000fe4000bf05270 */
[----:B------:R-:W-:Y:S06]  /*2850*/  UGETNEXTWORKID.BROADCAST [UR4], [UR5] ;  /* 0x00000000040073ca */ /* 0x000fec0008000100 */
[----:B------:R-:W-:Y:S01]  /*2860*/  USEL UR4, URZ, 0x1, UP0 ;  /* 0x00000001ff047887 */ /* 0x000fe20008000000 */
[----:B------:R-:W-:Y:S01]  /*2870*/  ISETP.NE.AND P0, PT, R8, 0x2, PT ;  /* 0x000000020800780c */ /* 0x000fe20003f05270 */
[----:B------:R-:W-:Y:S01]  /*2880*/  USEL UR6, UR6, URZ, UP0 ;  /* 0x000000ff06067287 */ /* 0x000fe20008000000 */
[----:B------:R-:W2:Y:S03]  /*2890*/  SYNCS.PHASECHK.TRANS64.TRYWAIT P1, [R0+URZ+0x90], R5 ;  /* 0x00009005000075a7 */ /* 0x000ea600080211ff */
[----:B------:R-:W-:Y:S01]  /*28a0*/  LOP3.LUT R12, R12, UR4, RZ, 0x3c, !PT ;  /* 0x000000040c0c7c12 */ /* 0x000fe2000f8e3cff */
[----:B-12---:R-:W-:Y:S07]  /*28b0*/  @!P1 BRA `(.L_x_45) ;  /* 0x0000005c00989947 */ /* 0x006fee0003800000 */
.L_x_125:
[C---:B------:R-:W-:Y:S01]  /*28c0*/  LEA R4, R11.reuse, UR37, 0x4 ;  /* 0x000000250b047c11 */ /* 0x040fe2000f8e20ff */
[----:B-1----:R-:W-:Y:S01]  /*28d0*/  VIADD R0, R0, 0xa0 ;  /* 0x000000a000007836 */ /* 0x002fe20000000000 */
[----:B------:R-:W-:Y:S01]  /*28e0*/  SEL R8, R8, RZ, P0 ;  /* 0x000000ff08087207 */ /* 0x000fe20000000000 */
[----:B------:R-:W-:-:S03]  /*28f0*/  VIADD R11, R11, 0x1 ;  /* 0x000000010b0b7836 */ /* 0x000fc60000000000 */
[----:B------:R-:W1:Y:S01]  /*2900*/  LDS.128 R4, [R4+0x120] ;  /* 0x0001200004047984 */ /* 0x000e620000000c00 */
[----:B------:R-:W-:Y:S02]  /*2910*/  PRMT R0, RZ, 0x654, R0 ;  /* 0x00000654ff007816 */ /* 0x000fe40000000000 */
[C---:B------:R-:W-:Y:S01]  /*2920*/  ISETP.NE.AND P1, PT, R11.reuse, 0x2, PT ;  /* 0x000000020b00780c */ /* 0x040fe20003f25270 */
[----:B------:R-:W-:Y:S01]  /*2930*/  @!PT LDS RZ, [RZ] ;  /* 0x00000000fffff984 */ /* 0x000fe20000000800 */
[----:B------:R-:W-:Y:S01]  /*2940*/  @!PT LDS RZ, [RZ] ;  /* 0x00000000fffff984 */ /* 0x000fe20000000800 */
[----:B------:R-:W-:Y:S01]  /*2950*/  @!PT LDS RZ, [RZ] ;  /* 0x00000000fffff984 */ /* 0x000fe20000000800 */
[----:B------:R-:W-:Y:S01]  /*2960*/  @!PT LDS RZ, [RZ] ;  /* 0x00000000fffff984 */ /* 0x000fe20000000800 */
[----:B------:R2:W-:Y:S06]  /*2970*/  MEMBAR.ALL.CTA ;  /* 0x0000000000007992 */ /* 0x0005ec0000008000 */
[----:B--2---:R-:W2:Y:S01]  /*2980*/  FENCE.VIEW.ASYNC.S ;  /* 0x00000000000073c6 */ /* 0x004ea20000000000 */
[----:B------:R-:W-:Y:S01]  /*2990*/  SEL R11, R11, RZ, P1 ;  /* 0x000000ff0b0b7207 */ /* 0x000fe20000800000 */
[----:B--2---:R2:W-:Y:S01]  /*29a0*/  SYNCS.ARRIVE.TRANS64.RED.A1T0 RZ, [R0+URZ], RZ ;  /* 0x000000ff00ff79a7 */ /* 0x0045e200081004ff */
[----:B-1----:R-:W-:-:S02]  /*29b0*/  LOP3.LUT P3, RZ, R6, 0x1, RZ, 0xc0, !PT ;  /* 0x0000000106ff7812 */ /* 0x002fc4000786c0ff */
[----:B------:R-:W-:-:S04]  /*29c0*/  SEL R5, RZ, 0x1, P1 ;  /* 0x00000001ff057807 */ /* 0x000fc80000800000 */
[----:B------:R-:W-:Y:S02]  /*29d0*/  LOP3.LUT R10, R10, R5, RZ, 0x3c, !PT ;  /* 0x000000050a0a7212 */ /* 0x000fe400078e3cff */
[----:B--2---:R-:W-:-:S04]  /*29e0*/  SEL R0, RZ, 0x1, P0 ;  /* 0x00000001ff007807 */ /* 0x004fc80000000000 */
[----:B------:R-:W-:Y:S01]  /*29f0*/  LOP3.LUT R9, R9, R0, RZ, 0x3c, !PT ;  /* 0x0000000009097212 */ /* 0x000fe200078e3cff */
[----:B------:R-:W-:Y:S06]  /*2a00*/  @P3 BRA `(.L_x_46) ;  /* 0xfffffffc002c3947 */ /* 0x000fec000383ffff */
[----:B------:R-:W-:Y:S01]  /*2a10*/  ULEA UR5, UR6, UR37, 0x3 ;  /* 0x0000002506057291 */ /* 0x000fe2000f8e18ff */
[----:B------:R-:W-:-:S08]  /*2a20*/  SHF.L.U32 R3, R12, 0x1f, RZ ;  /* 0x0000001f0c037819 */ /* 0x000fd000000006ff */
[----:B------:R-:W1:Y:S02]  /*2a30*/  SYNCS.PHASECHK.TRANS64 P0, [UR5+0xa0], R3 ;  /* 0x0000a003ff0075a7 */ /* 0x000e640008001005 */
[----:B-1----:R-:W-:Y:S05]  /*2a40*/  @P0 BRA `(.L_x_47) ;  /* 0x0000000000080947 */ /* 0x002fea0003800000 */
[----:B------:R-:W1:Y:S02]  /*2a50*/  SYNCS.PHASECHK.TRANS64.TRYWAIT P0, [UR5+0xa0], R3 ;  /* 0x0000a003ff0075a7 */ /* 0x000e640008001105 */
[----:B-1----:R-:W-:Y:S05]  /*2a60*/  @!P0 BRA `(.L_x_48) ;  /* 0x0000005c00408947 */ /* 0x002fea0003800000 */
.L_x_47:
[----:B------:R-:W-:-:S04]  /*2a70*/  UIADD3 UR4, UPT, UPT, UR6, 0x1, URZ ;  /* 0x0000000106047890 */ /* 0x000fc8000fffe0ff */
[----:B------:R-:W-:-:S04]  /*2a80*/  UISETP.NE.AND UP0, UPT, UR4, 0x2, UPT ;  /* 0x000000020400788c */ /* 0x000fc8000bf05270 */
[----:B------:R-:W-:Y:S02]  /*2a90*/  USEL UR7, URZ, 0x1, UP0 ;  /* 0x00000001ff077887 */ /* 0x000fe40008000000 */
[----:B------:R-:W-:-:S04]  /*2aa0*/  USEL UR4, UR4, URZ, UP0 ;  /* 0x000000ff04047287 */ /* 0x000fc80008000000 */
[----:B------:R-:W-:Y:S01]  /*2ab0*/  ULEA UR4, UR4, UR37, 0x3 ;  /* 0x0000002504047291 */ /* 0x000fe2000f8e18ff */
[----:B-1----:R-:W-:-:S04]  /*2ac0*/  LOP3.LUT R3, R12, UR7, RZ, 0x3c, !PT ;  /* 0x000000070c037c12 */ /* 0x002fc8000f8e3cff */
[----:B------:R-:W-:-:S04]  /*2ad0*/  SHF.L.U32 R0, R3, 0x1f, RZ ;  /* 0x0000001f03007819 */ /* 0x000fc800000006ff */
[----:B------:R-:W1:Y:S02]  /*2ae0*/  SYNCS.PHASECHK.TRANS64 P0, [UR4+0xa0], R0 ;  /* 0x0000a000ff0075a7 */ /* 0x000e640008001004 */
[----:B-1----:R-:W-:Y:S05]  /*2af0*/  @P0 EXIT ;  /* 0x000000000000094d */ /* 0x002fea0003800000 */
[----:B------:R-:W-:Y:S02]  /*2b00*/  SHF.L.U32 R3, R3, 0x1f, RZ ;  /* 0x0000001f03037819 */ /* 0x000fe400000006ff */
[----:B------:R-:W-:-:S07]  /*2b10*/  MOV R0, UR4 ;  /* 0x0000000400007c02 */ /* 0x000fce0008000f00 */
.L_x_49:
[----:B-1----:R1:W2:Y:S02]  /*2b20*/  SYNCS.PHASECHK.TRANS64.TRYWAIT P0, [R0+URZ+0xa0], R3 ;  /* 0x0000a003000075a7 */ /* 0x0022a400080011ff */
[----:B--2---:R-:W-:Y:S05]  /*2b30*/  @!P0 NANOSLEEP.SYNCS 0x989680 ;  /* 0x009896800000895d */ /* 0x004fea0003900000 */
[----:B------:R-:W2:Y:S02]  /*2b40*/  @!P0 SYNCS.PHASECHK.TRANS64 P0, [R0+URZ+0xa0], R3 ;  /* 0x0000a003000085a7 */ /* 0x000ea400080010ff */
[----:B--2---:R-:W-:Y:S05]  /*2b50*/  @P0 EXIT ;  /* 0x000000000000094d */ /* 0x004fea0003800000 */
[----:B------:R-:W-:Y:S05]  /*2b60*/  BRA `(.L_x_49) ;  /* 0xfffffffc00ec7947 */ /* 0x000fea000383ffff */
.L_x_42:
[----:B------:R-:W-:-:S09]  /*2b70*/  UISETP.NE.AND UP1, UPT, UR8, URZ, UPT ;  /* 0x000000ff0800728c */ /* 0x000fd2000bf25270 */
[----:B------:R-:W-:Y:S05]  /*2b80*/  BRA.U UP1, `(.L_x_50) ;  /* 0x0000000d01ac7547 */ /* 0x000fea000b800000 */
[----:B------:R-:W-:Y:S01]  /*2b90*/  UMOV UR4, 0x40 ;  /* 0x0000004000047882 */ /* 0x000fe20000000000 */
[----:B------:R-:W-:Y:S01]  /*2ba0*/  NOP ;  /* 0x0000000000007918 */ /* 0x000fe20000000000 */
[----:B------:R-:W-:Y:S01]  /*2bb0*/  ULEA UR4, UR37, UR4, 0x18 ;  /* 0x0000000425047291 */ /* 0x000fe2000f8ec0ff */
[----:B------:R-:W-:Y:S02]  /*2bc0*/  UMOV UR5, 0x400 ;  /* 0x0000040000057882 */ /* 0x000fe40000000000 */
[----:B------:R-:W-:-:S06]  /*2bd0*/  ULEA UR37, UR37, UR5, 0x18 ;  /* 0x0000000525257291 */ /* 0x000fcc000f8ec0ff */
[----:B------:R-:W1:Y:S02]  /*2be0*/  LDS.U8 R0, [UR4+0x1c] ;  /* 0x00001c04ff007984 */ /* 0x000e640008000000 */
[----:B-1----:R-:W-:-:S13]  /*2bf0*/  ISETP.NE.AND P0, PT, R0, RZ, PT ;  /* 0x000000ff0000720c */ /* 0x002fda0003f05270 */
[----:B------:R-:W-:Y:S05]  /*2c00*/  @P0 BRA `(.L_x_51) ;  /* 0x0000000000580947 */ /* 0x000fea0003800000 */
[----:B------:R-:W-:-:S13]  /*2c10*/  ELECT P0, URZ, PT ;  /* 0x0000000000ff782f */ /* 0x000fda0003800000 */
[----:B------:R-:W-:Y:S05]  /*2c20*/  @!P0 BRA `(.L_x_52) ;  /* 0x0000000000608947 */ /* 0x000fea0003800000 */
[----:B------:R-:W-:Y:S01]  /*2c30*/  UMOV UR5, 0x10 ;  /* 0x0000001000057882 */ /* 0x000fe20000000000 */
[----:B------:R-:W-:Y:S01]  /*2c40*/  HFMA2 R0, -RZ, RZ, 0, 5.9604644775390625e-08 ;  /* 0x00000001ff007431 */ /* 0x000fe200000001ff */
[----:B------:R-:W-:-:S03]  /*2c50*/  MOV R2, 0xffff ;  /* 0x0000ffff00027802 */ /* 0x000fc60000000f00 */
[----:B------:R-:W-:Y:S04]  /*2c60*/  DEPBAR.LE SB1, 0x36 ;  /* 0x00009d800000791a */ /* 0x000fe80000000000 */
[----:B------:R-:W1:Y:S02]  /*2c70*/  UTCATOMSWS.FIND_AND_SET.ALIGN UP0, UR5, UR5 ;  /* 0x00000005000575e3 */ /* 0x000e640008000800 */
[----:B-1----:R-:W-:Y:S01]  /*2c80*/  MOV R3, UR5 ;  /* 0x0000000500037c02 */ /* 0x002fe20008000f00 */
[----:B------:R-:W-:Y:S06]  /*2c90*/  BRA.U UP0, `(.L_x_53) ;  /* 0x0000000100187547 */ /* 0x000fec000b800000 */
.L_x_54:
[----:B------:R-:W-:Y:S05]  /*2ca0*/  NANOSLEEP 0x64 ;  /* 0x000000640000795d */ /* 0x000fea0003800000 */
[----:B------:R-:W-:-:S05]  /*2cb0*/  UMOV UR5, 0x10 ;  /* 0x0000001000057882 */ /* 0x000fca0000000000 */
[----:B------:R-:W-:Y:S04]  /*2cc0*/  DEPBAR.LE SB1, 0x36 ;  /* 0x00009d800000791a */ /* 0x000fe80000000000 */
[----:B------:R-:W1:Y:S02]  /*2cd0*/  UTCATOMSWS.FIND_AND_SET.ALIGN UP0, UR5, UR5 ;  /* 0x00000005000575e3 */ /* 0x000e640008000800 */
[----:B-1----:R-:W-:Y:S01]  /*2ce0*/  MOV R3, UR5 ;  /* 0x0000000500037c02 */ /* 0x002fe20008000f00 */
[----:B------:R-:W-:Y:S05]  /*2cf0*/  BRA.U !UP0, `(.L_x_54) ;  /* 0xfffffffd08e87547 */ /* 0x000fea000b83ffff */
.L_x_53:
[-C--:B------:R-:W-:Y:S02]  /*2d00*/  SHF.L.U32 R2, R2, R3.reuse, RZ ;  /* 0x0000000302027219 */ /* 0x080fe400000006ff */
[----:B------:R-:W-:Y:S01]  /*2d10*/  SHF.L.U32 R0, R0, R3, RZ ;  /* 0x0000000300007219 */ /* 0x000fe200000006ff */
[----:B------:R-:W-:Y:S02]  /*2d20*/  IMAD.SHL.U32 R3, R3, 0x20, RZ ;  /* 0x0000002003037824 */ /* 0x000fe400078e00ff */
[----:B------:R1:W-:Y:S04]  /*2d30*/  ATOMS.OR RZ, [UR4+0x14], R2 ;  /* 0x00001402ffff798c */ /* 0x0003e8000b000004 */
[----:B------:R1:W-:Y:S04]  /*2d40*/  ATOMS.OR RZ, [UR4+0x18], R0 ;  /* 0x00001800ffff798c */ /* 0x0003e8000b000004 */
[----:B------:R1:W-:Y:S01]  /*2d50*/  STS [UR37+0x140], R3 ;  /* 0x00014003ff007988 */ /* 0x0003e20008000825 */
[----:B------:R-:W-:Y:S05]  /*2d60*/  BRA `(.L_x_52) ;  /* 0x0000000000107947 */ /* 0x000fea0003800000 */
.L_x_51:
[----:B------:R-:W-:Y:S02]  /*2d70*/  MOV R0, 0xffffffff ;  /* 0xffffffff00007802 */ /* 0x000fe40000000f00 */
[----:B------:R-:W-:-:S03]  /*2d80*/  MOV R2, 0x2db0 ;  /* 0x00002db000027802 */ /* 0x000fc60000000f00 */
[----:B------:R1:W-:Y:S04]  /*2d90*/  STS [UR37+0x140], R0 ;  /* 0x00014000ff007988 */ /* 0x0003e80008000825 */
[----:B-1-3-5:R-:W-:Y:S05]  /*2da0*/  CALL.REL.NOINC `($__internal_1_$__cuda_sm10x_tcgen05_guardrail_trap_phase_invalid_during_alloc) ;  /* 0x0000005c00fc7944 */ /* 0x02afea0003c00000 */
.L_x_52:
[----:B------:R-:W-:Y:S05]  /*2db0*/  WARPSYNC.ALL ;  /* 0x0000000000007948 */ /* 0x000fea0003800000 */
[----:B------:R-:W2:Y:S01]  /*2dc0*/  S2UR UR5, SR_CgaCtaId ;  /* 0x00000000000579c3 */ /* 0x000ea20000008800 */
[----:B------:R-:W-:Y:S01]  /*2dd0*/  UMOV UR4, 0x400 ;  /* 0x0000040000047882 */ /* 0x000fe20000000000 */
[----:B------:R-:W-:-:S06]  /*2de0*/  NOP ;  /* 0x0000000000007918 */ /* 0x000fcc0000000000 */
[----:B------:R-:W-:Y:S06]  /*2df0*/  BAR.ARV 0x6, 0xa0 ;  /* 0x0182800000007b1d */ /* 0x000fec0000002000 */
[----:B------:R-:W4:Y:S01]  /*2e00*/  LDCU UR7, c[0x0][0x38c] ;  /* 0x00007180ff0777ac */ /* 0x000f220008000800 */
[----:B------:R-:W-:Y:S01]  /*2e10*/  IMAD.MOV.U32 R11, RZ, RZ, 0x1 ;  /* 0x00000001ff0b7424 */ /* 0x000fe200078e00ff */
[----:B------:R-:W-:Y:S01]  /*2e20*/  CS2R R8, SRZ ;  /* 0x0000000000087805 */ /* 0x000fe2000001ff00 */
[----:B------:R-:W-:Y:S01]  /*2e30*/  IMAD.MOV.U32 R10, RZ, RZ, RZ ;  /* 0x000000ffff0a7224 */ /* 0x000fe200078e00ff */
[----:B------:R-:W3:Y:S01]  /*2e40*/  LDCU UR6, c[0x0][0x38c] ;  /* 0x00007180ff0677ac */ /* 0x000ee20008000800 */
[----:B------:R-:W-:Y:S01]  /*2e50*/  UMOV UR13, URZ ;  /* 0x000000ff000d7c82 */ /* 0x000fe20008000000 */
[----:B------:R-:W-:Y:S01]  /*2e60*/  UMOV UR12, URZ ;  /* 0x000000ff000c7c82 */ /* 0x000fe20008000000 */
[----:B--2---:R-:W-:Y:S01]  /*2e70*/  ULEA UR5, UR5, UR4, 0x18 ;  /* 0x0000000405057291 */ /* 0x004fe2000f8ec0ff */
[----:B------:R-:W-:Y:S01]  /*2e80*/  UMOV UR24, 0x0 ;  /* 0x0000000000187882 */ /* 0x000fe20000000000 */
[----:B------:R-:W-:-:S02]  /*2e90*/  UMOV UR25, 0x8218410 ;  /* 0x0821841000197882 */ /* 0x000fc40000000000 */
[----:B------:R-:W-:Y:S02]  /*2ea0*/  UIADD3 UR15, UPT, UPT, UR5, 0x8400, URZ ;  /* 0x00008400050f7890 */ /* 0x000fe4000fffe0ff */
[----:B------:R-:W-:Y:S02]  /*2eb0*/  UIADD3 UR14, UPT, UPT, UR5, 0x20400, URZ ;  /* 0x00020400050e7890 */ /* 0x000fe4000fffe0ff */
[----:B----4-:R-:W-:Y:S01]  /*2ec0*/  UIADD3 UR7, UPT, UPT, UR7, 0x7f, URZ ;  /* 0x0000007f07077890 */ /* 0x010fe2000fffe0ff */
[----:B-1----:R-:W1:Y:S01]  /*2ed0*/  LDS R0, [UR5+0x140] ;  /* 0x00014005ff007984 */ /* 0x002e620008000800 */
[----:B------:R-:W-:Y:S02]  /*2ee0*/  USHF.R.U32.HI UR15, URZ, 0x4, UR15 ;  /* 0x00000004ff0f7899 */ /* 0x000fe4000801160f */
[----:B------:R-:W-:Y:S02]  /*2ef0*/  USHF.R.S32.HI UR4, URZ, 0x1f, UR7 ;  /* 0x0000001fff047899 */ /* 0x000fe40008011407 */
[----:B------:R-:W-:-:S02]  /*2f00*/  USHF.R.U32.HI UR14, URZ, 0x4, UR14 ;  /* 0x00000004ff0e7899 */ /* 0x000fc4000801160e */
[----:B------:R-:W-:Y:S01]  /*2f10*/  ULEA.HI UR4, UR4, UR7, URZ, 0x7 ;  /* 0x0000000704047291 */ /* 0x000fe2000f8f38ff */
[----:B------:R-:W-:Y:S01]  /*2f20*/  UMOV UR22, 0x0 ;  /* 0x0000000000167882 */ /* 0x000fe20000000000 */
[----:B------:R-:W-:Y:S02]  /*2f30*/  UMOV UR23, 0x8218410 ;  /* 0x0821841000177882 */ /* 0x000fe40000000000 */
[----:B------:R-:W-:Y:S02]  /*2f40*/  USHF.R.S32.HI UR4, URZ, 0x7, UR4 ;  /* 0x00000007ff047899 */ /* 0x000fe40008011404 */
[----:B------:R-:W-:Y:S02]  /*2f50*/  ULOP3.LUT UR15, UR15, 0x3fff, URZ, 0xc0, !UPT ;  /* 0x00003fff0f0f7892 */ /* 0x000fe4000f8ec0ff */
[----:B------:R-:W-:Y:S02]  /*2f60*/  UISETP.LT.AND UP0, UPT, UR4, 0x1, UPT ;  /* 0x000000010400788c */ /* 0x000fe4000bf01270 */
[----:B------:R-:W-:-:S02]  /*2f70*/  ULOP3.LUT UR14, UR14, 0x3fff, URZ, 0xc0, !UPT ;  /* 0x00003fff0e0e7892 */ /* 0x000fc4000f8ec0ff */
[----:B------:R-:W-:Y:S02]  /*2f80*/  USEL UR9, UR4, 0x1, !UP0 ;  /* 0x0000000104097887 */ /* 0x000fe4000c000000 */
[----:B---3--:R-:W-:Y:S02]  /*2f90*/  UISETP.GE.AND UP3, UPT, UR6, 0x1, UPT ;  /* 0x000000010600788c */ /* 0x008fe4000bf66270 */
[----:B------:R-:W-:Y:S01]  /*2fa0*/  UIADD3 UR9, UPT, UPT, -UR9, URZ, URZ ;  /* 0x000000ff09097290 */ /* 0x000fe2000fffe1ff */
[----:B------:R-:W-:Y:S01]  /*2fb0*/  UMOV UR20, 0x0 ;  /* 0x0000000000147882 */ /* 0x000fe20000000000 */
[----:B------:R-:W-:Y:S01]  /*2fc0*/  UMOV UR21, 0x8218410 ;  /* 0x0821841000157882 */ /* 0x000fe20000000000 */
[----:B------:R-:W-:Y:S01]  /*2fd0*/  UMOV UR18, 0x0 ;  /* 0x0000000000127882 */ /* 0x000fe20000000000 */
[----:B------:R-:W-:Y:S01]  /*2fe0*/  UMOV UR19, 0x8218410 ;  /* 0x0821841000137882 */ /* 0x000fe20000000000 */
[----:B-1----:R-:W-:-:S15]  /*2ff0*/  R2UR UR16, R0 ;  /* 0x00000000001072ca */ /* 0x002fde00000e0000 */
.L_x_61:
[----:B------:R-:W-:Y:S02]  /*3000*/  LEA R0, R10, UR5, 0x3 ;  /* 0x000000050a007c11 */ /* 0x000fe4000f8e18ff */
[----:B------:R-:W-:Y:S02]  /*3010*/  SHF.L.U32 R5, R9, 0x1f, RZ ;  /* 0x0000001f09057819 */ /* 0x000fe400000006ff */
[----:B------:R-:W-:Y:S01]  /*3020*/  PLOP3.LUT P0, PT, PT, PT, UP3, 0x80, 0x8 ;  /* 0x000000000008781c */ /* 0x000fe20003f0f038 */
[----:B------:R-:W-:Y:S01]  /*3030*/  VIADD R3, R0, 0xa0 ;  /* 0x000000a000037836 */ /* 0x000fe20000000000 */
[----:B-1----:R-:W1:Y:S02]  /*3040*/  SYNCS.PHASECHK.TRANS64.TRYWAIT P1, [R0+URZ+0x90], R5 ;  /* 0x00009005000075a7 */ /* 0x002e6400080211ff */
[----:B-1-3--:R-:W-:Y:S09]  /*3050*/  @!P1 BRA `(.L_x_55) ;  /* 0x0000005400dc9947 */ /* 0x00aff20003800000 */
.L_x_127:
[----:B------:R-:W-:Y:S01]  /*3060*/  LEA R4, R10, UR5, 0x4 ;  /* 0x000000050a047c11 */ /* 0x000fe2000f8e20ff */
[----:B------:R-:W-:Y:S01]  /*3070*/  @UP3 ULEA UR6, UR12, UR5, 0x3 ;  /* 0x000000050c063291 */ /* 0x000fe2000f8e18ff */
[----:B------:R-:W-:Y:S01]  /*3080*/  PLOP3.LUT P2, PT, PT, PT, PT, 0x80, 0x8 ;  /* 0x000000000008781c */ /* 0x000fe20003f4f070 */
[----:B------:R-:W-:Y:S01]  /*3090*/  ULEA UR7, UR13, UR5, 0x3 ;  /* 0x000000050d077291 */ /* 0x000fe2000f8e18ff */
[----:B------:R-:W-:Y:S01]  /*30a0*/  PRMT R3, RZ, 0x654, R3 ;  /* 0x00000654ff037816 */ /* 0x000fe20000000003 */
[----:B------:R-:W-:Y:S01]  /*30b0*/  ULEA UR8, UR13, UR16, 0x7 ;  /* 0x000000100d087291 */ /* 0x000fe2000f8e38ff */
[----:B-1----:R-:W1:Y:S01]  /*30c0*/  LDS.128 R4, [R4+0x120] ;  /* 0x0001200004047984 */ /* 0x002e620000000c00 */
[----:B------:R-:W-:Y:S02]  /*30d0*/  @P0 SHF.L.U32 R2, R8, 0x1f, RZ ;  /* 0x0000001f08020819 */ /* 0x000fe400000006ff */
[----:B------:R-:W-:Y:S01]  /*30e0*/  SHF.L.U32 R0, R11, 0x1f, RZ ;  /* 0x0000001f0b007819 */ /* 0x000fe200000006ff */
[----:B------:R-:W-:Y:S01]  /*30f0*/  @!PT LDS RZ, [RZ] ;  /* 0x00000000fffff984 */ /* 0x000fe20000000800 */
[----:B------:R-:W-:Y:S01]  /*3100*/  @!PT LDS RZ, [RZ] ;  /* 0x00000000fffff984 */ /* 0x000fe20000000800 */
[----:B------:R-:W-:Y:S01]  /*3110*/  @!PT LDS RZ, [RZ] ;  /* 0x00000000fffff984 */ /* 0x000fe20000000800 */
[----:B------:R-:W-:Y:S01]  /*3120*/  @!PT LDS RZ, [RZ] ;  /* 0x00000000fffff984 */ /* 0x000fe20000000800 */
[----:B------:R2:W-:Y:S06]  /*3130*/  MEMBAR.ALL.CTA ;  /* 0x0000000000007992 */ /* 0x0005ec0000008000 */
[----:B--2---:R-:W2:Y:S02]  /*3140*/  FENCE.VIEW.ASYNC.S ;  /* 0x00000000000073c6 */ /* 0x004ea40000000000 */
[----:B--2---:R2:W-:Y:S01]  /*3150*/  SYNCS.ARRIVE.TRANS64.RED.A1T0 RZ, [R3+URZ], RZ ;  /* 0x000000ff03ff79a7 */ /* 0x0045e200081004ff */
[----:B------:R2:W3:Y:S01]  /*3160*/  @P0 SYNCS.PHASECHK.TRANS64.TRYWAIT P2, [UR6], R2 ;  /* 0x00000002ff0005a7 */ /* 0x0004e20008041106 */
[----:B-1----:R-:W-:Y:S01]  /*3170*/  LOP3.LUT P1, RZ, R6, 0x1, RZ, 0xc0, !PT ;  /* 0x0000000106ff7812 */ /* 0x002fe2000782c0ff */
[----:B------:R-:W1:Y:S02]  /*3180*/  SYNCS.PHASECHK.TRANS64.TRYWAIT P0, [UR7+0xd0], R0 ;  /* 0x0000d000ff0075a7 */ /* 0x000e640008001107 */
[----:B-123--:R-:W-:Y:S10]  /*3190*/  @!P0 BRA `(.L_x_56) ;  /* 0x0000005400a08947 */ /* 0x00eff40003800000 */
.L_x_129:
[----:B------:R-:W-:Y:S01]  /*31a0*/  IADD3 R10, PT, PT, R10, 0x1, RZ ;  /* 0x000000010a0a7810 */ /* 0x000fe20007ffe0ff */
[----:B------:R-:W-:Y:S06]  /*31b0*/  BRA.U !UP3, `(.L_x_57) ;  /* 0x000000010bc07547 */ /* 0x000fec000b800000 */
[----:B------:R-:W-:Y:S01]  /*31c0*/  UPLOP3.LUT UP4, UPT, UPT, UPT, UPT, 0x40, 0x4 ;  /* 0x000000000004789c */ /* 0x000fe20003f8e870 */
[----:B------:R-:W-:Y:S01]  /*31d0*/  UMOV UR11, UR9 ;  /* 0x00000009000b7c82 */ /* 0x000fe20008000000 */
[----:B------:R-:W-:Y:S01]  /*31e0*/  UMOV UR10, UR4 ;  /* 0x00000004000a7c82 */ /* 0x000fe20008000000 */
[----:B------:R-:W-:-:S08]  /*31f0*/  UMOV UR17, UR12 ;  /* 0x0000000c00117c82 */ /* 0x000fd00008000000 */
.L_x_60:
[----:B------:R-:W-:Y:S02]  /*3200*/  UIADD3 UR11, UPT, UPT, UR11, 0x1, URZ ;  /* 0x000000010b0b7890 */ /* 0x000fe4000fffe0ff */
[----:B--2---:R-:W-:Y:S02]  /*3210*/  ULEA UR6, UR17, UR5, 0x3 ;  /* 0x0000000511067291 */ /* 0x004fe4000f8e18ff */
[----:B------:R-:W-:Y:S01]  /*3220*/  UISETP.NE.AND UP0, UPT, UR11, URZ, UPT ;  /* 0x000000ff0b00728c */ /* 0x000fe2000bf05270 */
[----:B---3--:R-:W-:Y:S10]  /*3230*/  @P2 BRA `(.L_x_58) ;  /* 0x00000000000c2947 */ /* 0x008ff40003800000 */
[----:B-1----:R-:W-:Y:S04]  /*3240*/  SHF.L.U32 R3, R8, 0x1f, RZ ;  /* 0x0000001f08037819 */ /* 0x002fe800000006ff */
[----:B------:R-:W1:Y:S02]  /*3250*/  SYNCS.PHASECHK.TRANS64.TRYWAIT P0, [UR6], R3 ;  /* 0x00000003ff0075a7 */ /* 0x000e640008001106 */
[----:B-1----:R-:W-:Y:S05]  /*3260*/  @!P0 BRA `(.L_x_59) ;  /* 0x0000005400848947 */ /* 0x002fea0003800000 */
.L_x_58:
[----:B------:R-:W-:Y:S01]  /*3270*/  UISETP.NE.AND UP1, UPT, UR10, 0x1, UPT ;  /* 0x000000010a00788c */ /* 0x000fe2000bf25270 */
[----:B------:R-:W-:Y:S01]  /*3280*/  PLOP3.LUT P2, PT, PT, PT, PT, 0x80, 0x8 ;  /* 0x000000000008781c */ /* 0x000fe20003f4f070 */
[----:B------:R-:W-:Y:S02]  /*3290*/  UIADD3 UR12, UPT, UPT, UR17, 0x1, URZ ;  /* 0x00000001110c7890 */ /* 0x000fe4000fffe0ff */
[----:B------:R-:W-:Y:S02]  /*32a0*/  ULEA UR28, UR17, UR15, 0xa ;  /* 0x0000000f111c7291 */ /* 0x000fe4000f8e50ff */
[----:B------:R-:W-:Y:S01]  /*32b0*/  UISETP.NE.AND UP2, UPT, UR12, 0x6, UPT ;  /* 0x000000060c00788c */ /* 0x000fe2000bf45270 */
[----:B------:R-:W-:Y:S01]  /*32c0*/  PLOP3.LUT P0, PT, PT, PT, UP1, 0x80, 0x8 ;  /* 0x000000000008781c */ /* 0x000fe20003f0f018 */
[----:B------:R-:W-:Y:S02]  /*32d0*/  UIADD3 UR40, UPT, UPT, UR28, 0x100, URZ ;  /* 0x000001001c287890 */ /* 0x000fe4000fffe0ff */
[----:B------:R-:W-:Y:S02]  /*32e0*/  USEL UR27, URZ, 0x1, UP2 ;  /* 0x00000001ff1b7887 */ /* 0x000fe40009000000 */
[----:B------:R-:W-:Y:S02]  /*32f0*/  USEL UR12, UR12, URZ, UP2 ;  /* 0x000000ff0c0c7287 */ /* 0x000fe40009000000 */
[----:B------:R-:W-:Y:S02]  /*3300*/  UIADD3 UR36, UPT, UPT, UR28, 0x200, URZ ;  /* 0x000002001c247890 */ /* 0x000fe4000fffe0ff */
[----:B------:R-:W-:Y:S01]  /*3310*/  @UP1 ULEA UR26, UR12, UR5, 0x3 ;  /* 0x000000050c1a1291 */ /* 0x000fe2000f8e18ff */
[----:B------:R-:W-:Y:S01]  /*3320*/  LOP3.LUT R8, R8, UR27, RZ, 0x3c, !PT ;  /* 0x0000001b08087c12 */ /* 0x000fe2000f8e3cff */
[----:B------:R-:W-:Y:S02]  /*3330*/  UIADD3 UR32, UPT, UPT, UR28, 0x300, URZ ;  /* 0x000003001c207890 */ /* 0x000fe4000fffe0ff */
[----:B------:R-:W-:Y:S01]  /*3340*/  UIADD3 UR6, UPT, UPT, UR6, 0x30, URZ ;  /* 0x0000003006067890 */ /* 0x000fe2000fffe0ff */
[----:B-1----:R-:W-:Y:S01]  /*3350*/  @P0 SHF.L.U32 R0, R8, 0x1f, RZ ;  /* 0x0000001f08000819 */ /* 0x002fe200000006ff */
[----:B------:R-:W-:Y:S01]  /*3360*/  UIADD3 UR10, UPT, UPT, UR10, -0x1, URZ ;  /* 0xffffffff0a0a7890 */ /* 0x000fe2000fffe0ff */
[----:B------:R-:W-:Y:S02]  /*3370*/  UMOV UR29, 0x40004040 ;  /* 0x40004040001d7882 */ /* 0x000fe40000000000 */
[----:B------:R2:W3:Y:S01]  /*3380*/  @P0 SYNCS.PHASECHK.TRANS64.TRYWAIT P2, [UR26], R0 ;  /* 0x00000000ff0005a7 */ /* 0x0004e2000804111a */
[----:B------:R-:W-:Y:S01]  /*3390*/  ULEA UR26, UR17, UR14, 0xa ;  /* 0x0000000e111a7291 */ /* 0x000fe2000f8e50ff */
[----:B------:R-:W-:Y:S01]  /*33a0*/  UMOV UR27, 0x40004040 ;  /* 0x40004040001b7882 */ /* 0x000fe20000000000 */
[----:B------:R-:W-:Y:S02]  /*33b0*/  UMOV UR41, 0x40004040 ;  /* 0x4000404000297882 */ /* 0x000fe40000000000 */
[----:B------:R-:W-:Y:S02]  /*33c0*/  UIADD3 UR38, UPT, UPT, UR26, 0x100, URZ ;  /* 0x000001001a267890 */ /* 0x000fe4000fffe0ff */
[----:B------:R-:W-:Y:S02]  /*33d0*/  UIADD3 UR34, UPT, UPT, UR26, 0x200, URZ ;  /* 0x000002001a227890 */ /* 0x000fe4000fffe0ff */
[----:B------:R-:W-:Y:S01]  /*33e0*/  UIADD3 UR30, UPT, UPT, UR26, 0x300, URZ ;  /* 0x000003001a1e7890 */ /* 0x000fe2000fffe0ff */
[----:B------:R2:W-:Y:S01]  /*33f0*/  UTCQMMA gdesc[UR28], gdesc[UR26], tmem[UR8], tmem[UR24], idesc[UR25], UP4 ;  /* 0x00ff181a1c0075ea */ /* 0x0005e2000a000308 */
[----:B------:R-:W-:Y:S01]  /*3400*/  UPLOP3.LUT UP4, UPT, UPT, UPT, UPT, 0x80, 0x8 ;  /* 0x000000000008789c */ /* 0x000fe20003f8f070 */
[----:B------:R-:W-:Y:S01]  /*3410*/  UMOV UR39, 0x40004040 ;  /* 0x4000404000277882 */ /* 0x000fe20000000000 */
[----:B------:R-:W-:Y:S01]  /*3420*/  UMOV UR37, 0x40004040 ;  /* 0x4000404000257882 */ /* 0x000fe20000000000 */
[----:B------:R2:W-:Y:S01]  /*3430*/  UTCQMMA gdesc[UR40], gdesc[UR38], tmem[UR8], tmem[UR22], idesc[UR23], UPT ;  /* 0x00ff1626280075ea */ /* 0x0005e2000b800308 */
[----:B------:R-:W-:Y:S01]  /*3440*/  UMOV UR35, 0x40004040 ;  /* 0x4000404000237882 */ /* 0x000fe20000000000 */
[----:B------:R-:W-:Y:S01]  /*3450*/  UMOV UR33, 0x40004040 ;  /* 0x4000404000217882 */ /* 0x000fe20000000000 */
[----:B------:R-:W-:Y:S01]  /*3460*/  UMOV UR31, 0x40004040 ;  /* 0x40004040001f7882 */ /* 0x000fe20000000000 */
[----:B------:R2:W-:Y:S01]  /*3470*/  UTCQMMA gdesc[UR36], gdesc[UR34], tmem[UR8], tmem[UR20], idesc[UR21], UPT ;  /* 0x00ff1422240075ea */ /* 0x0005e2000b800308 */
[----:B------:R2:W-:Y:S01]  /*3480*/  UTCQMMA gdesc[UR32], gdesc[UR30], tmem[UR8], tmem[UR18], idesc[UR19], UPT ;  /* 0x00ff121e200075ea */ /* 0x0005e2000b800308 */
[----:B------:R2:W-:Y:S01]  /*3490*/  UTCBAR [UR6], URZ ;  /* 0x000000ff060073e9 */ /* 0x0005e200080000ff */
[----:B------:R-:W-:Y:S01]  /*34a0*/  UMOV UR17, UR12 ;  /* 0x0000000c00117c82 */ /* 0x000fe20008000000 */
[----:B------:R-:W-:Y:S05]  /*34b0*/  BRA.U UP0, `(.L_x_60) ;  /* 0xfffffffd00507547 */ /* 0x000fea000b83ffff */
.L_x_57:
[----:B------:R-:W-:Y:S01]  /*34c0*/  UIADD3 UR13, UPT, UPT, UR13, 0x1, URZ ;  /* 0x000000010d0d7890 */ /* 0x000fe2000fffe0ff */
[C---:B------:R-:W-:Y:S01]  /*34d0*/  ISETP.NE.AND P0, PT, R10.reuse, 0x2, PT ;  /* 0x000000020a00780c */ /* 0x040fe20003f05270 */
[----:B------:R-:W-:Y:S02]  /*34e0*/  UIADD3 UR7, UPT, UPT, UR7, 0xb0, URZ ;  /* 0x000000b007077890 */ /* 0x000fe4000fffe0ff */
[----:B------:R-:W-:Y:S01]  /*34f0*/  UISETP.NE.AND UP0, UPT, UR13, 0x4, UPT ;  /* 0x000000040d00788c */ /* 0x000fe2000bf05270 */
[----:B-12---:R-:W-:Y:S02]  /*3500*/  SEL R0, RZ, 0x1, P0 ;  /* 0x00000001ff007807 */ /* 0x006fe40000000000 */
[----:B------:R-:W-:Y:S01]  /*3510*/  SEL R10, R10, RZ, P0 ;  /* 0x000000ff0a0a7207 */ /* 0x000fe20000000000 */
[----:B------:R-:W-:Y:S01]  /*3520*/  USEL UR6, URZ, 0x1, UP0 ;  /* 0x00000001ff067887 */ /* 0x000fe20008000000 */
[----:B------:R-:W-:Y:S01]  /*3530*/  LOP3.LUT R9, R9, R0, RZ, 0x3c, !PT ;  /* 0x0000000009097212 */ /* 0x000fe200078e3cff */
[----:B------:R-:W-:Y:S01]  /*3540*/  USEL UR13, UR13, URZ, UP0 ;  /* 0x000000ff0d0d7287 */ /* 0x000fe20008000000 */
[----:B------:R1:W-:Y:S03]  /*3550*/  UTCBAR [UR7], URZ ;  /* 0x000000ff070073e9 */ /* 0x0003e600080000ff */
[----:B------:R-:W-:Y:S01]  /*3560*/  LOP3.LUT R11, R11, UR6, RZ, 0x3c, !PT ;  /* 0x000000060b0b7c12 */ /* 0x000fe2000f8e3cff */
[----:B------:R-:W-:Y:S07]  /*3570*/  @P1 BRA `(.L_x_61) ;  /* 0xfffffff800a01947 */ /* 0x000fee000383ffff */
[----:B------:R-:W2:Y:S01]  /*3580*/  S2UR UR4, SR_CgaCtaId ;  /* 0x00000000000479c3 */ /* 0x000ea20000008800 */
[----:B------:R-:W-:Y:S01]  /*3590*/  ELECT P0, URZ, PT ;  /* 0x0000000000ff782f */ /* 0x000fe20003800000 */
[----:B------:R-:W-:Y:S01]  /*35a0*/  IMAD.MOV.U32 R0, RZ, RZ, 0x1 ;  /* 0x00000001ff007424 */ /* 0x000fe200078e00ff */
[----:B------:R-:W-:Y:S01]  /*35b0*/  UIADD3 UR5, UPT, UPT, UR5, 0xd0, URZ ;  /* 0x000000d005057890 */ /* 0x000fe2000fffe0ff */
[----:B------:R-:W-:Y:S01]  /*35c0*/  SHF.L.U32 R3, R11, 0x1f, RZ ;  /* 0x0000001f0b037819 */ /* 0x000fe200000006ff */
[----:B------:R-:W-:-:S03]  /*35d0*/  UMOV UR6, 0x40 ;  /* 0x0000004000067882 */ /* 0x000fc60000000000 */
[----:B------:R-:W-:Y:S01]  /*35e0*/  UVIRTCOUNT.DEALLOC.SMPOOL 0x80 ;  /* 0x000000800000784c */ /* 0x000fe20000000000 */
[----:B--2---:R-:W-:Y:S02]  /*35f0*/  ULEA UR4, UR4, UR6, 0x18 ;  /* 0x0000000604047291 */ /* 0x004fe4000f8ec0ff */
[----:B------:R-:W-:-:S07]  /*3600*/  ULEA UR6, UR13, UR5, 0x3 ;  /* 0x000000050d067291 */ /* 0x000fce000f8e18ff */
[----:B------:R2:W-:Y:S02]  /*3610*/  @P0 STS.U8 [UR4+0x1c], R0 ;  /* 0x00001c00ff000988 */ /* 0x0005e40008000004 */
[----:B------:R-:W4:Y:S02]  /*3620*/  SYNCS.PHASECHK.TRANS64.TRYWAIT P0, [UR6], R3 ;  /* 0x00000003ff0075a7 */ /* 0x000f240008001106 */
[----:B--2-4-:R-:W-:Y:S05]  /*3630*/  @!P0 BRA `(.L_x_62) ;  /* 0x0000005000a88947 */ /* 0x014fea0003800000 */
.L_x_132:
[----:B-1----:R-:W-:-:S04]  /*3640*/  UIADD3 UR7, UPT, UPT, UR13, 0x1, URZ ;  /* 0x000000010d077890 */ /* 0x002fc8000fffe0ff */
[----:B------:R-:W-:-:S04]  /*3650*/  UISETP.NE.AND UP0, UPT, UR7, 0x4, UPT ;  /* 0x000000040700788c */ /* 0x000fc8000bf05270 */
[----:B------:R-:W-:Y:S02]  /*3660*/  USEL UR8, URZ, 0x1, UP0 ;  /* 0x00000001ff087887 */ /* 0x000fe40008000000 */
[----:B------:R-:W-:-:S04]  /*3670*/  USEL UR7, UR7, URZ, UP0 ;  /* 0x000000ff07077287 */ /* 0x000fc80008000000 */
[----:B------:R-:W-:Y:S01]  /*3680*/  ULEA UR6, UR7, UR5, 0x3 ;  /* 0x0000000507067291 */ /* 0x000fe2000f8e18ff */
[----:B------:R-:W-:-:S04]  /*3690*/  LOP3.LUT R2, R11, UR8, RZ, 0x3c, !PT ;  /* 0x000000080b027c12 */ /* 0x000fc8000f8e3cff */
[----:B--2---:R-:W-:-:S04]  /*36a0*/  SHF.L.U32 R3, R2, 0x1f, RZ ;  /* 0x0000001f02037819 */ /* 0x004fc800000006ff */
[----:B------:R-:W1:Y:S02]  /*36b0*/  SYNCS.PHASECHK.TRANS64.TRYWAIT P0, [UR6], R3 ;  /* 0x00000003ff0075a7 */ /* 0x000e640008001106 */
[----:B-1----:R-:W-:Y:S05]  /*36c0*/  @!P0 BRA `(.L_x_63) ;  /* 0x00000050009c8947 */ /* 0x002fea0003800000 */
.L_x_134:
        /* <DEDUP_REMOVED lines=9> */
.L_x_136:
[----:B------:R-:W-:-:S04]  /*3760*/  UIADD3 UR7, UPT, UPT, UR7, 0x1, URZ ;  /* 0x0000000107077890 */ /* 0x000fc8000fffe0ff */
[----:B------:R-:W-:-:S04]  /*3770*/  UISETP.NE.AND UP0, UPT, UR7, 0x4, UPT ;  /* 0x000000040700788c */ /* 0x000fc8000bf05270 */
[----:B------:R-:W-:Y:S02]  /*3780*/  USEL UR6, URZ, 0x1, UP0 ;  /* 0x00000001ff067887 */ /* 0x000fe40008000000 */
[----:B------:R-:W-:-:S04]  /*3790*/  USEL UR7, UR7, URZ, UP0 ;  /* 0x000000ff07077287 */ /* 0x000fc80008000000 */
[----:B------:R-:W-:Y:S01]  /*37a0*/  ULEA UR7, UR7, UR5, 0x3 ;  /* 0x0000000507077291 */ /* 0x000fe2000f8e18ff */
[----:B-1----:R-:W-:-:S04]  /*37b0*/  LOP3.LUT R3, R2, UR6, RZ, 0x3c, !PT ;  /* 0x0000000602037c12 */ /* 0x002fc8000f8e3cff */
[----:B------:R-:W-:-:S04]  /*37c0*/  SHF.L.U32 R3, R3, 0x1f, RZ ;  /* 0x0000001f03037819 */ /* 0x000fc800000006ff */
[----:B------:R-:W1:Y:S02]  /*37d0*/  SYNCS.PHASECHK.TRANS64.TRYWAIT P0, [UR7], R3 ;  /* 0x00000003ff0075a7 */ /* 0x000e640008001107 */
[----:B-1----:R-:W-:Y:S05]  /*37e0*/  @!P0 BRA `(.L_x_65) ;  /* 0x0000005000848947 */ /* 0x002fea0003800000 */
.L_x_138:
[----:B------:R-:W-:Y:S01]  /*37f0*/  NOP ;  /* 0x0000000000007918 */ /* 0x000fe20000000000 */
[----:B-1----:R-:W1:Y:S01]  /*3800*/  LDS R0, [UR4+0x14] ;  /* 0x00001404ff007984 */ /* 0x002e620008000800 */
[----:B------:R-:W-:Y:S01]  /*3810*/  ULOP3.LUT UR6, UR16, 0xffff, URZ, 0xc0, !UPT ;  /* 0x0000ffff10067892 */ /* 0x000fe2000f8ec0ff */
[----:B------:R-:W-:Y:S01]  /*3820*/  UMOV UR8, 0xffff ;  /* 0x0000ffff00087882 */ /* 0x000fe20000000000 */
[----:B------:R-:W-:Y:S02]  /*3830*/  UMOV UR5, 0x1 ;  /* 0x0000000100057882 */ /* 0x000fe40000000000 */
[----:B------:R-:W-:-:S04]  /*3840*/  USHF.R.U32.HI UR6, URZ, 0x5, UR6 ;  /* 0x00000005ff067899 */ /* 0x000fc80008011606 */
[----:B------:R-:W-:Y:S02]  /*3850*/  USHF.L.U32 UR8, UR8, UR6, URZ ;  /* 0x0000000608087299 */ /* 0x000fe400080006ff */
[----:B------:R-:W-:-:S04]  /*3860*/  USHF.L.U32 UR5, UR5, UR6, URZ ;  /* 0x0000000605057299 */ /* 0x000fc800080006ff */
[----:B-1----:R-:W-:-:S04]  /*3870*/  LOP3.LUT R0, R0, UR8, RZ, 0xc0, !PT ;  /* 0x0000000800007c12 */ /* 0x002fc8000f8ec0ff */
[----:B------:R-:W-:-:S13]  /*3880*/  ISETP.NE.AND P0, PT, R0, UR8, PT ;  /* 0x0000000800007c0c */ /* 0x000fda000bf05270 */
[----:B------:R-:W-:Y:S05]  /*3890*/  @P0 BRA `(.L_x_66) ;  /* 0x0000000000580947 */ /* 0x000fea0003800000 */
[----:B------:R-:W1:Y:S02]  /*38a0*/  LDS R0, [UR4+0x18] ;  /* 0x00001804ff007984 */ /* 0x000e640008000800 */
[----:B-1----:R-:W-:-:S04]  /*38b0*/  LOP3.LUT R0, R0, UR5, RZ, 0xc0, !PT ;  /* 0x0000000500007c12 */ /* 0x002fc8000f8ec0ff */
[----:B------:R-:W-:-:S13]  /*38c0*/  ISETP.NE.AND P0, PT, R0, UR5, PT ;  /* 0x0000000500007c0c */ /* 0x000fda000bf05270 */
[----:B------:R-:W-:Y:S05]  /*38d0*/  @P0 BRA `(.L_x_67) ;  /* 0x00000000003c0947 */ /* 0x000fea0003800000 */
[----:B------:R-:W1:Y:S01]  /*38e0*/  S2R R2, SR_LANEID ;  /* 0x0000000000027919 */ /* 0x000e620000000000 */
[----:B------:R-:W-:Y:S01]  /*38f0*/  ULOP3.LUT UR8, URZ, UR8, URZ, 0x33, !UPT ;  /* 0x00000008ff087292 */ /* 0x000fe2000f8e33ff */
[----:B------:R-:W-:Y:S01]  /*3900*/  LOP3.LUT R4, RZ, UR5, RZ, 0x33, !PT ;  /* 0x00000005ff047c12 */ /* 0x000fe2000f8e33ff */
[----:B------:R-:W-:Y:S02]  /*3910*/  VOTEU.ANY UR7, UPT, PT ;  /* 0x0000000000077886 */ /* 0x000fe400038e0100 */
[----:B------:R-:W-:Y:S01]  /*3920*/  UFLO.U32 UR7, UR7 ;  /* 0x00000007000772bd */ /* 0x000fe200080e0000 */
[----:B------:R-:W2:Y:S01]  /*3930*/  REDUX UR5, R4 ;  /* 0x00000000040573c4 */ /* 0x000ea20000000000 */
[----:B------:R-:W-:-:S06]  /*3940*/  IMAD.U32 R0, RZ, RZ, UR8 ;  /* 0x00000008ff007e24 */ /* 0x000fcc000f8e00ff */
[----:B------:R4:W-:Y:S01]  /*3950*/  UTCATOMSWS.AND URZ, UR8 ;  /* 0x0000000800ff79e3 */ /* 0x0009e20008000000 */
[----:B------:R-:W3:Y:S01]  /*3960*/  REDUX UR6, R0 ;  /* 0x00000000000673c4 */ /* 0x000ee20000000000 */
[----:B-1----:R-:W-:Y:S01]  /*3970*/  ISETP.EQ.U32.AND P0, PT, R2, UR7, PT ;  /* 0x0000000702007c0c */ /* 0x002fe2000bf02070 */
[----:B--2---:R-:W-:Y:S01]  /*3980*/  IMAD.U32 R2, RZ, RZ, UR5 ;  /* 0x00000005ff027e24 */ /* 0x004fe2000f8e00ff */
[----:B---3--:R-:W-:-:S11]  /*3990*/  MOV R3, UR6 ;  /* 0x0000000600037c02 */ /* 0x008fd60008000f00 */
[----:B------:R4:W-:Y:S04]  /*39a0*/  @P0 ATOMS.AND RZ, [UR4+0x14], R3 ;  /* 0x00001403ffff098c */ /* 0x0009e8000a800004 */
[----:B------:R4:W-:Y:S01]  /*39b0*/  @P0 ATOMS.AND RZ, [UR4+0x18], R2 ;  /* 0x00001802ffff098c */ /* 0x0009e2000a800004 */
[----:B------:R-:W-:Y:S05]  /*39c0*/  BRA `(.L_x_68) ;  /* 0x0000000000147947 */ /* 0x000fea0003800000 */
.L_x_67:
[----:B------:R-:W-:Y:S02]  /*39d0*/  MOV R2, 0x39f0 ;  /* 0x000039f000027802 */ /* 0x000fe40000000f00 */
[----:B---3-5:R-:W-:Y:S05]  /*39e0*/  CALL.REL.NOINC `($__internal_0_$__cuda_sm10x_tcgen05_guardrail_trap_col_being_dealloced_not_returned_by_alloc) ;  /* 0x0000005000e07944 */ /* 0x028fea0003c00000 */
[----:B------:R-:W-:Y:S05]  /*39f0*/  BRA `(.L_x_68) ;  /* 0x0000000000087947 */ /* 0x000fea0003800000 */
.L_x_66:
[----:B------:R-:W-:Y:S02]  /*3a00*/  MOV R2, 0x3a20 ;  /* 0x00003a2000027802 */ /* 0x000fe40000000f00 */
[----:B---3-5:R-:W-:Y:S05]  /*3a10*/  CALL.REL.NOINC `($__internal_2_$__cuda_sm10x_tcgen05_guardrail_trap_unallocated_columns_being_dealloced) ;  /* 0x0000005000ec7944 */ /* 0x028fea0003c00000 */
.L_x_68:
[----:B------:R-:W-:Y:S01]  /*3a20*/  NOP ;  /* 0x0000000000007918 */ /* 0x000fe20000000000 */
[----:B----4-:R-:W-:Y:S05]  /*3a30*/  EXIT ;  /* 0x000000000000794d */ /* 0x010fea0003800000 */
.L_x_50:
[----:B------:R-:W-:-:S09]  /*3a40*/  UISETP.NE.OR UP2, UPT, UR8, 0x3, !UP2 ;  /* 0x000000030800788c */ /* 0x000fd2000d745670 */
[----:B------:R-:W-:Y:S05]  /*3a50*/  BRA.U UP2, `(.L_x_69) ;  /* 0x0000000d02407547 */ /* 0x000fea000b800000 */
[----:B------:R-:W1:Y:S01]  /*3a60*/  LDC R0, c[0x0][0xb30] ;  /* 0x0002cc00ff007b82 */ /* 0x000e620000000800 */
[----:B------:R-:W2:Y:S01]  /*3a70*/  LDCU.64 UR8, c[0x0][0x888] ;  /* 0x00011100ff0877ac */ /* 0x000ea20008000a00 */
[----:B------:R-:W-:Y:S02]  /*3a80*/  HFMA2 R29, -RZ, RZ, 0, 0 ;  /* 0x00000000ff1d7431 */ /* 0x000fe400000001ff */
[----:B------:R-:W-:Y:S01]  /*3a90*/  IMAD.MOV.U32 R31, RZ, RZ, 0x1 ;  /* 0x00000001ff1f7424 */ /* 0x000fe200078e00ff */
[----:B------:R-:W-:Y:S01]  /*3aa0*/  MOV R23, 0x2000 ;  /* 0x0000200000177802 */ /* 0x000fe20000000f00 */
[----:B------:R-:W4:Y:S01]  /*3ab0*/  LDCU.64 UR4, c[0x0][0x890] ;  /* 0x00011200ff0477ac */ /* 0x000f220008000a00 */
[----:B------:R-:W-:Y:S01]  /*3ac0*/  IMAD.MOV.U32 R30, RZ, RZ, RZ ;  /* 0x000000ffff1e7224 */ /* 0x000fe200078e00ff */
[----:B------:R-:W3:Y:S01]  /*3ad0*/  LDC R19, c[0x0][0x370] ;  /* 0x0000dc00ff137b82 */ /* 0x000ee20000000800 */
[----:B------:R-:W-:Y:S01]  /*3ae0*/  UMOV UR7, 0x400 ;  /* 0x0000040000077882 */ /* 0x000fe20000000000 */
[----:B------:R-:W-:-:S02]  /*3af0*/  UPLOP3.LUT UP1, UPT, UPT, UPT, UPT, 0x40, 0x4 ;  /* 0x000000000004789c */ /* 0x000fc40003f2e870 */
[----:B------:R-:W-:-:S04]  /*3b00*/  ULEA UR7, UR37, UR7, 0x18 ;  /* 0x0000000725077291 */ /* 0x000fc8000f8ec0ff */
[----:B------:R-:W3:Y:S01]  /*3b10*/  LDC R2, c[0x0][0xb0c] ;  /* 0x0002c300ff027b82 */ /* 0x000ee20000000800 */
[----:B------:R-:W-:Y:S02]  /*3b20*/  UIADD3 UR13, UPT, UPT, UR7, 0x68, URZ ;  /* 0x00000068070d7890 */ /* 0x000fe4000fffe0ff */
[----:B--2---:R-:W-:Y:S02]  /*3b30*/  UISETP.NE.U32.AND UP2, UPT, UR8, URZ, UPT ;  /* 0x000000ff0800728c */ /* 0x004fe4000bf45070 */
[----:B------:R-:W-:Y:S02]  /*3b40*/  UIADD3 UR17, UPT, UPT, UR7, 0x60, URZ ;  /* 0x0000006007117890 */ /* 0x000fe4000fffe0ff */
[----:B----4-:R-:W-:Y:S01]  /*3b50*/  UISETP.NE.U32.AND UP3, UPT, UR4, URZ, UPT ;  /* 0x000000ff0400728c */ /* 0x010fe2000bf65070 */
[----:B------:R-:W2:Y:S01]  /*3b60*/  LDC R18, c[0x0][0xb20] ;  /* 0x0002c800ff127b82 */ /* 0x000ea20000000800 */
[----:B-1----:R-:W-:Y:S01]  /*3b70*/  ISETP.NE.AND P1, PT, R0, 0x1, PT ;  /* 0x000000010000780c */ /* 0x002fe20003f25270 */
[----:B------:R-:W-:-:S02]  /*3b80*/  UISETP.NE.AND.EX UP2, UPT, UR9, URZ, UPT, UP2 ;  /* 0x000000ff0900728c */ /* 0x000fc4000bf45320 */
[----:B------:R-:W-:Y:S02]  /*3b90*/  UPRMT UR13, UR37, 0x654, UR13 ;  /* 0x00000654250d7896 */ /* 0x000fe4000800000d */
[----:B------:R-:W-:Y:S02]  /*3ba0*/  UISETP.NE.AND.EX UP3, UPT, UR5, URZ, UPT, UP3 ;  /* 0x000000ff0500728c */ /* 0x000fe4000bf65330 */
[----:B------:R-:W1:Y:S08]  /*3bb0*/  LDC.64 R32, c[0x0][0x348] ;  /* 0x0000d200ff207b82 */ /* 0x000e700000000a00 */
[----:B------:R-:W4:Y:S08]  /*3bc0*/  LDC.64 R16, c[0x0][0xb10] ;  /* 0x0002c400ff107b82 */ /* 0x000f300000000a00 */
[----:B------:R-:W1:Y:S08]  /*3bd0*/  LDC.64 R6, c[0x0][0xb18] ;  /* 0x0002c600ff067b82 */ /* 0x000e700000000a00 */
[----:B------:R-:W1:Y:S08]  /*3be0*/  LDC.64 R4, c[0x0][0xb28] ;  /* 0x0002ca00ff047b82 */ /* 0x000e700000000a00 */
[----:B--23--:R-:W1:Y:S02]  /*3bf0*/  LDC R22, c[0x0][0x374] ;  /* 0x0000dd00ff167b82 */ /* 0x00ce640000000800 */
.L_x_78:
[C---:B------:R-:W-:Y:S02]  /*3c00*/  LEA R0, R30.reuse, UR7, 0x3 ;  /* 0x000000071e007c11 */ /* 0x040fe4000f8e18ff */
[----:B------:R-:W-:Y:S02]  /*3c10*/  SHF.L.U32 R3, R29, 0x1f, RZ ;  /* 0x0000001f1d037819 */ /* 0x000fe400000006ff */
[----:B------:R-:W-:Y:S02]  /*3c20*/  LEA R24, R30, UR7, 0x4 ;  /* 0x000000071e187c11 */ /* 0x000fe4000f8e20ff */
[----:B--2---:R-:W2:Y:S02]  /*3c30*/  SYNCS.PHASECHK.TRANS64.TRYWAIT P0, [R0+URZ+0x90], R3 ;  /* 0x00009003000075a7 */ /* 0x004ea400080011ff */
[----:B--2---:R-:W-:Y:S05]  /*3c40*/  @!P0 BRA `(.L_x_70) ;  /* 0x0000004c00848947 */ /* 0x004fea0003800000 */
.L_x_139:
[----:B------:R-:W-:Y:S01]  /*3c50*/  ISETP.GE.AND P0, PT, R72, 0x1, PT ;  /* 0x000000014800780c */ /* 0x000fe20003f06270 */
[----:B------:R-:W3:Y:S01]  /*3c60*/  LDS.128 R24, [R24+0x120] ;  /* 0x0001200018187984 */ /* 0x000ee20000000c00 */
[----:B--2---:R-:W-:Y:S01]  /*3c70*/  VIADD R0, R0, 0xa0 ;  /* 0x000000a000007836 */ /* 0x004fe20000000000 */
[----:B------:R-:W-:Y:S01]  /*3c80*/  @!PT LDS RZ, [RZ] ;  /* 0x00000000fffff984 */ /* 0x000fe20000000800 */
[----:B------:R-:W-:Y:S01]  /*3c90*/  @!PT LDS RZ, [RZ] ;  /* 0x00000000fffff984 */ /* 0x000fe20000000800 */
[----:B------:R-:W-:Y:S01]  /*3ca0*/  @!PT LDS RZ, [RZ] ;  /* 0x00000000fffff984 */ /* 0x000fe20000000800 */
[----:B------:R-:W-:Y:S01]  /*3cb0*/  @!PT LDS RZ, [RZ] ;  /* 0x00000000fffff984 */ /* 0x000fe20000000800 */
[----:B------:R2:W-:Y:S06]  /*3cc0*/  MEMBAR.ALL.CTA ;  /* 0x0000000000007992 */ /* 0x0005ec0000008000 */
[----:B--2---:R-:W2:Y:S01]  /*3cd0*/  FENCE.VIEW.ASYNC.S ;  /* 0x00000000000073c6 */ /* 0x004ea20000000000 */
[----:B------:R-:W-:Y:S04]  /*3ce0*/  PRMT R0, RZ, 0x654, R0 ;  /* 0x00000654ff007816 */ /* 0x000fe80000000000 */
[----:B--2---:R2:W-:Y:S01]  /*3cf0*/  SYNCS.ARRIVE.TRANS64.RED.A1T0 RZ, [R0+URZ], RZ ;  /* 0x000000ff00ff79a7 */ /* 0x0045e200081004ff */
[----:B---3--:R-:W-:Y:S11]  /*3d00*/  LOP3.LUT P3, RZ, R26, 0x1, RZ, 0xc0, !PT ;  /* 0x000000011aff7812 */ /* 0x008ff6000786c0ff */
[----:B------:R-:W-:Y:S02]  /*3d10*/  @!UPT UIADD3 URZ, UPT, UPT, URZ, URZ, URZ ;  /* 0x000000fffffff290 */ /* 0x000fe4000fffe0ff */
[----:B------:R-:W-:Y:S02]  /*3d20*/  @P3 MOV R13, R24 ;  /* 0x00000018000d3202 */ /* 0x000fe40000000f00 */
[----:B------:R-:W-:Y:S01]  /*3d30*/  @P3 LOP3.LUT R8, R25, 0xffff, RZ, 0xc0, !PT ;  /* 0x0000ffff19083812 */ /* 0x000fe200078ec0ff */
[----:B--2---:R-:W-:Y:S06]  /*3d40*/  @!P0 BRA `(.L_x_71) ;  /* 0x0000000000a48947 */ /* 0x004fec0003800000 */
[----:B-1----:R-:W-:Y:S01]  /*3d50*/  IMAD.HI.U32 R35, R22, R7, RZ ;  /* 0x0000000716237227 */ /* 0x002fe200078e00ff */
[----:B------:R-:W-:Y:S02]  /*3d60*/  ISETP.NE.AND P0, PT, R6, 0x1, PT ;  /* 0x000000010600780c */ /* 0x000fe40003f05270 */
[----:B------:R-:W-:Y:S01]  /*3d70*/  ISETP.NE.AND P2, PT, R72, 0x1, PT ;  /* 0x000000014800780c */ /* 0x000fe20003f45270 */
[----:B----4-:R-:W-:Y:S01]  /*3d80*/  IMAD.HI.U32 R34, R19, R16, RZ ;  /* 0x0000001013227227 */ /* 0x010fe200078e00ff */
[----:B------:R-:W-:Y:S02]  /*3d90*/  SHF.R.U32.HI R35, RZ, R18, R35 ;  /* 0x00000012ff237219 */ /* 0x000fe40000011623 */
[----:B------:R-:W-:Y:S01]  /*3da0*/  ISETP.NE.AND P4, PT, R2, 0x1, PT ;  /* 0x000000010200780c */ /* 0x000fe20003f85270 */
[----:B------:R-:W-:Y:S01]  /*3db0*/  IMAD.HI.U32 R36, R13, R16, RZ ;  /* 0x000000100d247227 */ /* 0x000fe200078e00ff */
[----:B------:R-:W-:Y:S02]  /*3dc0*/  SHF.R.U32.HI R34, RZ, R17, R34 ;  /* 0x00000011ff227219 */ /* 0x000fe40000011622 */
[----:B------:R-:W-:Y:S01]  /*3dd0*/  SEL R3, R22, R35, !P0 ;  /* 0x0000002316037207 */ /* 0x000fe20004000000 */
[C---:B------:R-:W-:Y:S01]  /*3de0*/  IMAD.HI.U32 R35, R8.reuse, R7, RZ ;  /* 0x0000000708237227 */ /* 0x040fe200078e00ff */
[----:B------:R-:W-:Y:S02]  /*3df0*/  SEL R11, R19, R34, !P4 ;  /* 0x00000022130b7207 */ /* 0x000fe40006000000 */
[----:B------:R-:W-:Y:S01]  /*3e00*/  SHF.R.U32.HI R36, RZ, R17, R36 ;  /* 0x00000011ff247219 */ /* 0x000fe20000011624 */
[----:B------:R-:W-:Y:S01]  /*3e10*/  IMAD.HI.U32 R38, R3, R4, RZ ;  /* 0x0000000403267227 */ /* 0x000fe200078e00ff */
[----:B------:R-:W-:Y:S03]  /*3e20*/  SHF.R.U32.HI R35, RZ, R18, R35 ;  /* 0x00000012ff237219 */ /* 0x000fe60000011623 */
[----:B------:R-:W-:Y:S01]  /*3e30*/  IMAD.HI.U32 R34, R11, R4, RZ ;  /* 0x000000040b227227 */ /* 0x000fe200078e00ff */
[----:B------:R-:W-:Y:S02]  /*3e40*/  @P2 SHF.R.U32.HI R3, RZ, R5, R38 ;  /* 0x00000005ff032219 */ /* 0x000fe40000011626 */
[----:B------:R-:W-:Y:S02]  /*3e50*/  SEL R9, R8, R35, !P0 ;  /* 0x0000002308097207 */ /* 0x000fe40004000000 */
[----:B------:R-:W-:Y:S01]  /*3e60*/  @P2 SHF.R.U32.HI R11, RZ, R5, R34 ;  /* 0x00000005ff0b2219 */ /* 0x000fe20000011622 */
[C---:B------:R-:W-:Y:S01]  /*3e70*/  IMAD R10, R72.reuse, R3, RZ ;  /* 0x00000003480a7224 */ /* 0x040fe200078e02ff */
[----:B------:R-:W-:Y:S01]  /*3e80*/  SEL R3, R13, R36, !P4 ;  /* 0x000000240d037207 */ /* 0x000fe20006000000 */
[C---:B------:R-:W-:Y:S03]  /*3e90*/  IMAD.HI.U32 R14, R9.reuse, R4, RZ ;  /* 0x00000004090e7227 */ /* 0x040fe600078e00ff */
[----:B------:R-:W-:Y:S01]  /*3ea0*/  ISETP.GE.AND P0, PT, R9, R10, PT ;  /* 0x0000000a0900720c */ /* 0x000fe20003f06270 */
[C---:B------:R-:W-:Y:S01]  /*3eb0*/  IMAD R12, R72.reuse, R11, RZ ;  /* 0x0000000b480c7224 */ /* 0x040fe200078e02ff */
[-C--:B------:R-:W-:Y:S04]  /*3ec0*/  SHF.R.U32.HI R14, RZ, R5.reuse, R14 ;  /* 0x00000005ff0e7219 */ /* 0x080fe8000001160e */
[----:B------:R-:W-:Y:S02]  /*3ed0*/  ISETP.GE.OR P0, PT, R3, R12, P0 ;  /* 0x0000000c0300720c */ /* 0x000fe40000706670 */
[----:B------:R-:W-:Y:S05]  /*3ee0*/  SEL R15, R9, R14, !P2 ;  /* 0x0000000e090f7207 */ /* 0x000fea0005000000 */
[----:B------:R-:W-:Y:S04]  /*3ef0*/  IMAD.MOV R14, RZ, RZ, -R15 ;  /* 0x000000ffff0e7224 */ /* 0x000fe800078e0a0f */
[----:B------:R-:W-:Y:S02]  /*3f00*/  IMAD R14, R72, R14, R9 ;  /* 0x0000000e480e7224 */ /* 0x000fe400078e0209 */
[C---:B------:R-:W-:Y:S05]  /*3f10*/  @!P0 IMAD.HI.U32 R10, R3.reuse, R4, RZ ;  /* 0x00000004030a8227 */ /* 0x040fea00078e00ff */
[----:B------:R-:W-:Y:S04]  /*3f20*/  @!P0 SHF.R.U32.HI R10, RZ, R5, R10 ;  /* 0x00000005ff0a8219 */ /* 0x000fe8000001160a */
[----:B------:R-:W-:Y:S01]  /*3f30*/  @!P0 SEL R0, R3, R10, !P2 ;  /* 0x0000000a03008207 */ /* 0x000fe20005000000 */
[----:B------:R-:W-:Y:S03]  /*3f40*/  IMAD.MOV R10, RZ, RZ, -R3 ;  /* 0x000000ffff0a7224 */ /* 0x000fe600078e0a03 */
[----:B------:R-:W-:Y:S01]  /*3f50*/  @!P0 IADD3 R15, PT, PT, R15, -R0, RZ ;  /* 0x800000000f0f8210 */ /* 0x000fe20007ffe0ff */
[----:B------:R-:W-:Y:S01]  /*3f60*/  @!P0 IMAD R0, R11, R14, R0 ;  /* 0x0000000e0b008224 */ /* 0x000fe200078e0200 */
[----:B------:R-:W-:Y:S01]  /*3f70*/  IADD3 R11, PT, PT, -R9, RZ, RZ ;  /* 0x000000ff090b7210 */ /* 0x000fe20007ffe1ff */
[----:B------:R-:W-:Y:S02]  /*3f80*/  IMAD R13, R2, R10, R13 ;  /* 0x0000000a020d7224 */ /* 0x000fe400078e020d */
[----:B------:R-:W-:Y:S02]  /*3f90*/  @!P0 IMAD R9, R15, R72, R3 ;  /* 0x000000480f098224 */ /* 0x000fe400078e0203 */
[----:B------:R-:W-:Y:S02]  /*3fa0*/  @!P0 IMAD.MOV.U32 R3, RZ, RZ, R0 ;  /* 0x000000ffff038224 */ /* 0x000fe400078e0000 */
[----:B------:R-:W-:Y:S02]  /*3fb0*/  IMAD R8, R6, R11, R8 ;  /* 0x0000000b06087224 */ /* 0x000fe400078e0208 */
[----:B------:R-:W-:Y:S02]  /*3fc0*/  IMAD R13, R3, R2, R13 ;  /* 0x00000002030d7224 */ /* 0x000fe400078e020d */
[----:B------:R-:W-:Y:S02]  /*3fd0*/  IMAD R8, R9, R6, R8 ;  /* 0x0000000609087224 */ /* 0x000fe400078e0208 */
.L_x_71:
[----:B------:R-:W-:Y:S05]  /*3fe0*/  BRA.U UP1, `(.L_x_72) ;  /* 0x0000000101107547 */ /* 0x000fea000b800000 */
[----:B------:R-:W-:Y:S04]  /*3ff0*/  MOV R0, UR6 ;  /* 0x0000000600007c02 */ /* 0x000fe80008000f00 */
[----:B------:R-:W-:Y:S04]  /*4000*/  SHF.L.U32 R3, R0, 0x1f, RZ ;  /* 0x0000001f00037819 */ /* 0x000fe800000006ff */
[----:B------:R-:W2:Y:S02]  /*4010*/  SYNCS.PHASECHK.TRANS64.TRYWAIT P0, [UR7+0x88], R3 ;  /* 0x00008803ff0075a7 */ /* 0x000ea40008001107 */
[----:B--2---:R-:W-:Y:S05]  /*4020*/  @!P0 BRA `(.L_x_73) ;  /* 0x0000004800a08947 */ /* 0x004fea0003800000 */
.L_x_72:
[----:B------:R-:W-:Y:S02]  /*4030*/  R2UR UR19, R21 ;  /* 0x00000000151372ca */ /* 0x000fe400000e0000 */
[----:B------:R-:W-:Y:S02]  /*4040*/  R2UR UR18, R20 ;  /* 0x00000000141272ca */ /* 0x000fe400000e0000 */
[----:B------:R-:W-:Y:S02]  /*4050*/  ISETP.NE.U32.AND P2, PT, RZ, UR4, PT ;  /* 0x00000004ff007c0c */ /* 0x000fe4000bf45070 */
[----:B------:R-:W-:Y:S02]  /*4060*/  SHF.L.U32 R12, R31, 0x1f, RZ ;  /* 0x0000001f1f0c7819 */ /* 0x000fe400000006ff */
[----:B------:R-:W-:Y:S05]  /*4070*/  ISETP.NE.AND.EX P2, PT, RZ, UR5, PT, P2 ;  /* 0x00000005ff007c0c */ /* 0x000fea000bf45320 */
[----:B------:R-:W-:Y:S02]  /*4080*/  USHF.L.U32 UR19, UR19, 0x7, URZ ;  /* 0x0000000713137899 */ /* 0x000fe400080006ff */
[----:B------:R-:W-:Y:S01]  /*4090*/  USHF.L.U32 UR18, UR18, 0x7, URZ ;  /* 0x0000000712127899 */ /* 0x000fe200080006ff */
[----:B------:R-:W-:Y:S11]  /*40a0*/  BRA.U !UP3, `(.L_x_74) ;  /* 0x000000010b347547 */ /* 0x000ff6000b800000 */
[----:B------:R-:W-:Y:S01]  /*40b0*/  UPLOP3.LUT UP0, UPT, UPT, UPT, UP2, 0x80, 0x8 ;  /* 0x000000000008789c */ /* 0x000fe20003f0f020 */
[----:B--2---:R-:W-:Y:S02]  /*40c0*/  HFMA2 R0, -RZ, RZ, 0, 5.9604644775390625e-08 ;  /* 0x00000001ff007431 */ /* 0x004fe400000001ff */
[----:B------:R-:W-:Y:S03]  /*40d0*/  IMAD.MOV.U32 R171, RZ, RZ, 0x1 ;  /* 0x00000001ffab7424 */ /* 0x000fe600078e00ff */
[----:B------:R-:W-:Y:S05]  /*40e0*/  PLOP3.LUT P0, PT, PT, PT, UP0, 0x80, 0x8 ;  /* 0x000000000008781c */ /* 0x000fea0003f0f008 */
[----:B------:R-:W2:Y:S01]  /*40f0*/  @UP0 LDCU.64 UR10, c[0x0][0x888] ;  /* 0x00011100ff0a07ac */ /* 0x000ea20008000a00 */
[----:B------:R-:W-:Y:S07]  /*4100*/  @UP0 UIMAD UR8, UR36, UR4, URZ ;  /* 0x00000004240802a4 */ /* 0x000fee000f8e02ff */
[----:B------:R-:W-:Y:S01]  /*4110*/  @!P0 PRMT R171, R0, 0x7610, R171 ;  /* 0x0000761000ab8816 */ /* 0x000fe200000000ab */
[----:B--2---:R-:W-:Y:S03]  /*4120*/  @UP0 UIMAD.WIDE UR10, UR8, 0x4, UR10 ;  /* 0x00000004080a08a5 */ /* 0x004fe6000f8e020a */
[----:B------:R-:W2:Y:S03]  /*4130*/  @!UP0 LDCU UR8, c[0x0][0x880] ;  /* 0x00011000ff0887ac */ /* 0x000ea60008000800 */
[----:B------:R-:W-:Y:S01]  /*4140*/  IMAD.U32 R10, RZ, RZ, UR10 ;  /* 0x0000000aff0a7e24 */ /* 0x000fe2000f8e00ff */
[----:B------:R-:W-:Y:S05]  /*4150*/  MOV R11, UR11 ;  /* 0x0000000b000b7c02 */ /* 0x000fea0008000f00 */
[----:B-----5:R3:W5:Y:S02]  /*4160*/  @P0 LDG.E R81, desc[UR46][R10.64] ;  /* 0x0000002e0a510981 */ /* 0x020764000c1e1900 */
[----:B--23--:R-:W-:Y:S07]  /*4170*/  @!P0 IMAD.U32 R81, RZ, RZ, UR8 ;  /* 0x00000008ff518e24 */ /* 0x00cfee000f8e00ff */
.L_x_74:
[----:B-----5:R-:W-:Y:S01]  /*4180*/  @!P2 FSETP.EQ.AND P0, PT, R81, RZ, PT ;  /* 0x000000ff5100a20b */ /* 0x020fe20003f02000 */
[----:B------:R-:W-:Y:S01]  /*4190*/  @!UPT UIADD3 URZ, UPT, UPT, URZ, URZ, URZ ;  /* 0x000000fffffff290 */ /* 0x000fe2000fffe0ff */
[----:B------:R-:W-:Y:S11]  /*41a0*/  @!P2 BRA `(.L_x_75) ;  /* 0x000000000014a947 */ /* 0x000ff60003800000 */
[----:B------:R-:W-:Y:S02]  /*41b0*/  LOP3.LUT P2, RZ, R171, 0xff, RZ, 0xc0, !PT ;  /* 0x000000ffabff7812 */ /* 0x000fe4000784c0ff */
[----:B------:R-:W-:Y:S04]  /*41c0*/  PLOP3.LUT P0, PT, PT, PT, UP0, 0x80, 0x8 ;  /* 0x000000000008781c */ /* 0x000fe80003f0f008 */
[----:B------:R-:W-:Y:S07]  /*41d0*/  PLOP3.LUT P0, PT, P0, PT, PT, 0x8, 0x80 ;  /* 0x000000000080781c */ /* 0x000fee000070e170 */
[----:B------:R-:W-:Y:S11]  /*41e0*/  @P2 FSETP.EQ.AND P0, PT, R81, RZ, PT ;  /* 0x000000ff5100220b */ /* 0x000ff60003f02000 */
[----:B------:R-:W-:Y:S02]  /*41f0*/  @!UPT UIADD3 URZ, UPT, UPT, URZ, URZ, URZ ;  /* 0x000000fffffff290 */ /* 0x000fe4000fffe0ff */
.L_x_75:
[----:B------:R-:W3:Y:S01]  /*4200*/  SYNCS.PHASECHK.TRANS64.TRYWAIT P2, [UR7+0x70], R12 ;  /* 0x0000700cff0075a7 */ /* 0x000ee20008041107 */
[----:B------:R-:W-:Y:S04]  /*4210*/  ELECT P4, URZ, PT ;  /* 0x0000000000ff782f */ /* 0x000fe80003880000 */
[----:B------:R-:W-:Y:S11]  /*4220*/  PLOP3.LUT P4, PT, P0, P4, PT, 0xf2, 0x2f ;  /* 0x00000000002f781c */ /* 0x000ff60000789e72 */
[----:B------:R-:W-:Y:S02]  /*4230*/  @!UPT UIADD3 URZ, UPT, UPT, URZ, URZ, URZ ;  /* 0x000000fffffff290 */ /* 0x000fe4000fffe0ff */
[----:B-1----:R-:W-:Y:S05]  /*4240*/  @!P4 IADD3 R21, P0, PT, R32, 0x580, RZ ;  /* 0x000005802015c810 */ /* 0x002fea0007f1e0ff */
[----:B------:R-:W-:Y:S01]  /*4250*/  @!P4 IMAD.X R20, RZ, RZ, R33, P0 ;  /* 0x000000ffff14c224 */ /* 0x000fe200000e0621 */
[----:B---3--:R-:W-:Y:S07]  /*4260*/  @!P2 BRA `(.L_x_76) ;  /* 0x000000480028a947 */ /* 0x008fee0003800000 */
.L_x_142:
[----:B------:R-:W3:Y:S01]  /*4270*/  LDC.64 R14, c[0x0][0xb10] ;  /* 0x0002c400ff0e7b82 */ /* 0x000ee20000000a00 */
[----:B------:R-:W-:Y:S01]  /*4280*/  @!P4 R2UR UR8, R20 ;  /* 0x000000001408c2ca */ /* 0x000fe200000e0000 */
[----:B------:R-:W-:Y:S01]  /*4290*/  VOTEU.ALL UP1, P4 ;  /* 0x0000000000ff7886 */ /* 0x000fe20002020000 */
[----:B------:R-:W-:Y:S01]  /*42a0*/  @!P4 R2UR UR9, R21 ;  /* 0x000000001509c2ca */ /* 0x000fe200000e0000 */
[----:B------:R-:W-:Y:S01]  /*42b0*/  UMOV UR10, 0x0 ;  /* 0x00000000000a7882 */ /* 0x000fe20000000000 */
[----:B------:R-:W-:Y:S03]  /*42c0*/  UMOV UR11, 0x10000000 ;  /* 0x10000000000b7882 */ /* 0x000fe60000000000 */
[----:B------:R-:W5:Y:S01]  /*42d0*/  LDC.64 R10, c[0x0][0xb18] ;  /* 0x0002c600ff0a7b82 */ /* 0x000f620000000a00 */
[----:B------:R-:W-:Y:S01]  /*42e0*/  @!UP1 UIADD3 UR16, UPT, UPT, UR7, 0x200, URZ ;  /* 0x0000020007109890 */ /* 0x000fe2000fffe0ff */
[----:B------:R-:W-:Y:S01]  /*42f0*/  @P3 SHF.R.U32.HI R28, RZ, 0x10, R25 ;  /* 0x00000010ff1c3819 */ /* 0x000fe20000011619 */
[----:B------:R-:W-:Y:S01]  /*4300*/  VOTEU.ALL UP1, P4 ;  /* 0x0000000000ff7886 */ /* 0x000fe20002020000 */
[----:B------:R-:W-:Y:S01]  /*4310*/  UMOV UR20, UR36 ;  /* 0x0000002400147c82 */ /* 0x000fe20008000000 */
[----:B------:R-:W-:Y:S03]  /*4320*/  VIADD R30, R30, 0x1 ;  /* 0x000000011e1e7836 */ /* 0x000fe60000000000 */
[----:B--2---:R-:W2:Y:S01]  /*4330*/  @!P1 LDC R0, c[0x0][0xb20] ;  /* 0x0002c800ff009b82 */ /* 0x004ea20000000800 */
[----:B------:R-:W-:Y:S01]  /*4340*/  IMAD.U32 R21, RZ, RZ, UR8 ;  /* 0x00000008ff157e24 */ /* 0x000fe2000f8e00ff */
[----:B------:R-:W-:Y:S06]  /*4350*/  UPRMT UR8, UR37, 0x654, UR17 ;  /* 0x0000065425087896 */ /* 0x000fec0008000011 */
[----:B-1----:R-:W1:Y:S01]  /*4360*/  @!P1 LDC R3, c[0x0][0xb0c] ;  /* 0x0002c300ff039b82 */ /* 0x002e620000000800 */
[----:B------:R-:W-:Y:S01]  /*4370*/  IMAD.U32 R20, RZ, RZ, UR9 ;  /* 0x00000009ff147e24 */ /* 0x000fe2000f8e00ff */
[----:B------:R-:W-:Y:S04]  /*4380*/  @!P4 R2UR UR15, R21 ;  /* 0x00000000150fc2ca */ /* 0x000fe800000e0000 */
[----:B------:R-:W-:Y:S01]  /*4390*/  @!P4 R2UR UR14, R20 ;  /* 0x00000000140ec2ca */ /* 0x000fe200000e0000 */
[----:B------:R-:W-:Y:S11]  /*43a0*/  @!P4 IMAD.MOV.U32 R20, RZ, RZ, 0x2000 ;  /* 0x00002000ff14c424 */ /* 0x000ff600078e00ff */
[----:B------:R-:W-:Y:S01]  /*43b0*/  @!UPT UIADD3 URZ, UPT, UPT, URZ, URZ, URZ ;  /* 0x000000fffffff290 */ /* 0x000fe2000fffe0ff */
[----:B------:R1:W-:Y:S01]  /*43c0*/  @!UP1 UTMALDG.3D [UR16], [UR14], desc[UR10] ;  /* 0x00000a100e0095b4 */ /* 0x0003e20008011000 */
[----:B------:R1:W-:Y:S02]  /*43d0*/  @!P4 SYNCS.ARRIVE.TRANS64.RED.A0TR RZ, [UR7+0x60], R20 ;  /* 0x00006014ffffc9a7 */ /* 0x0003e40008300407 */
[----:B-1----:R-:W-:Y:S01]  /*43e0*/  @!P1 ISETP.NE.AND P2, PT, R3, 0x1, PT ;  /* 0x000000010300980c */ /* 0x002fe20003f45270 */
[C---:B---3--:R-:W-:Y:S01]  /*43f0*/  @!P1 IMAD.HI.U32 R14, R13.reuse, R14, RZ ;  /* 0x0000000e0d0e9227 */ /* 0x048fe200078e00ff */
[----:B-----5:R-:W-:Y:S03]  /*4400*/  @!P1 ISETP.NE.AND P0, PT, R10, 0x1, PT ;  /* 0x000000010a00980c */ /* 0x020fe60003f05270 */
[C---:B------:R-:W-:Y:S01]  /*4410*/  @!P1 IMAD.HI.U32 R11, R8.reuse, R11, RZ ;  /* 0x0000000b080b9227 */ /* 0x040fe200078e00ff */
[----:B------:R-:W-:Y:S04]  /*4420*/  @!P1 SHF.R.U32.HI R14, RZ, R15, R14 ;  /* 0x0000000fff0e9219 */ /* 0x000fe8000001160e */
[----:B--2---:R-:W-:Y:S01]  /*4430*/  @!P1 SHF.R.U32.HI R9, RZ, R0, R11 ;  /* 0x00000000ff099219 */ /* 0x004fe2000001160b */
[----:B------:R-:W-:Y:S01]  /*4440*/  SYNCS.ARRIVE.TRANS64.RED.A1T0 RZ, [UR8], RZ ;  /* 0x000000ffffff79a7 */ /* 0x000fe20008100408 */
[----:B------:R-:W-:Y:S02]  /*4450*/  @!P1 SEL R14, R13, R14, !P2 ;  /* 0x0000000e0d0e9207 */ /* 0x000fe40005000000 */
[----:B------:R-:W-:Y:S01]  /*4460*/  @!P1 SEL R9, R8, R9, !P0 ;  /* 0x0000000908099207 */ /* 0x000fe20004000000 */
[----:B------:R-:W1:Y:S04]  /*4470*/  SYNCS.PHASECHK.TRANS64.TRYWAIT P5, [UR7+0x78], R12 ;  /* 0x0000780cff0075a7 */ /* 0x000e6800080a1107 */
[----:B------:R-:W-:Y:S02]  /*4480*/  @!P1 IMAD.IADD R0, R9, 0x1, -R14 ;  /* 0x0000000109009824 */ /* 0x000fe400078e0a0e */
[----:B------:R-:W-:Y:S02]  /*4490*/  @!P1 IMAD.IADD R9, R14, 0x1, -R9 ;  /* 0x000000010e099824 */ /* 0x000fe400078e0a09 */
[----:B------:R-:W-:Y:S02]  /*44a0*/  @!P1 IMAD R13, R0, R3, R13 ;  /* 0x00000003000d9224 */ /* 0x000fe400078e020d */
[----:B------:R-:W-:Y:S01]  /*44b0*/  @!P1 IMAD R8, R9, R10, R8 ;  /* 0x0000000a09089224 */ /* 0x000fe200078e0208 */
[----:B-1----:R-:W-:Y:S06]  /*44c0*/  @!P5 BRA `(.L_x_77) ;  /* 0x0000004400a8d947 */ /* 0x002fec0003800000 */
.L_x_144:
[----:B-1----:R-:W-:Y:S01]  /*44d0*/  @!P4 IADD3 R3, P0, PT, R32, 0x580, RZ ;  /* 0x000005802003c810 */ /* 0x002fe20007f1e0ff */
[----:B------:R-:W-:Y:S01]  /*44e0*/  VOTEU.ALL UP1, P4 ;  /* 0x0000000000ff7886 */ /* 0x000fe20002020000 */
[----:B------:R-:W-:Y:S01]  /*44f0*/  UMOV UR20, 0x0 ;  /* 0x0000000000147882 */ /* 0x000fe20000000000 */
[----:B------:R-:W-:Y:S01]  /*4500*/  UMOV UR21, 0x10000000 ;  /* 0x1000000000157882 */ /* 0x000fe20000000000 */
[----:B------:R-:W-:Y:S01]  /*4510*/  @!P4 R2UR UR9, R3 ;  /* 0x000000000309c2ca */ /* 0x000fe200000e0000 */
[----:B------:R-:W-:Y:S01]  /*4520*/  @!P4 IMAD.X R0, RZ, RZ, R33, P0 ;  /* 0x000000ffff00c224 */ /* 0x000fe200000e0621 */
[----:B------:R-:W-:Y:S01]  /*4530*/  @!UP1 UIADD3 UR10, UPT, UPT, UR18, 0x40, URZ ;  /* 0x00000040120a9890 */ /* 0x000fe2000fffe0ff */
[----:B------:R-:W-:Y:S01]  /*4540*/  ISETP.NE.AND P0, PT, R30, 0x2, PT ;  /* 0x000000021e00780c */ /* 0x000fe20003f05270 */
[----:B------:R-:W-:Y:S01]  /*4550*/  UMOV UR11, UR19 ;  /* 0x00000013000b7c82 */ /* 0x000fe20008000000 */
[----:B------:R-:W-:Y:S01]  /*4560*/  UMOV UR12, UR36 ;  /* 0x00000024000c7c82 */ /* 0x000fe20008000000 */
[----:B------:R-:W-:Y:S01]  /*4570*/  @!P4 R2UR UR8, R0 ;  /* 0x000000000008c2ca */ /* 0x000fe200000e0000 */
[----:B------:R-:W-:Y:S01]  /*4580*/  IMAD.IADD R20, R8, 0x1, R147 ;  /* 0x0000000108147824 */ /* 0x000fe200078e0293 */
[----:B------:R-:W-:Y:S01]  /*4590*/  @P3 R2UR UR36, R28 ;  /* 0x000000001c2432ca */ /* 0x000fe200000e0000 */
[----:B------:R-:W-:Y:S01]  /*45a0*/  IMAD.IADD R21, R13, 0x1, R170 ;  /* 0x000000010d157824 */ /* 0x000fe200078e02aa */
[----:B------:R-:W-:Y:S02]  /*45b0*/  SEL R0, RZ, 0x1, P0 ;  /* 0x00000001ff007807 */ /* 0x000fe40000000000 */
[----:B------:R-:W-:Y:S01]  /*45c0*/  LOP3.LUT R31, R31, 0x1, RZ, 0x3c, !PT ;  /* 0x000000011f1f7812 */ /* 0x000fe200078e3cff */
[----:B------:R-:W-:Y:S01]  /*45d0*/  IMAD.U32 R10, RZ, RZ, UR9 ;  /* 0x00000009ff0a7e24 */ /* 0x000fe2000f8e00ff */
[----:B------:R-:W-:Y:S01]  /*45e0*/  @!UP1 UIADD3 UR9, UPT, UPT, UR7, 0x68, URZ ;  /* 0x0000006807099890 */ /* 0x000fe2000fffe0ff */
[----:B------:R-:W-:Y:S02]  /*45f0*/  LOP3.LUT R29, R29, R0, RZ, 0x3c, !PT ;  /* 0x000000001d1d7212 */ /* 0x000fe400078e3cff */
[----:B------:R-:W-:Y:S02]  /*4600*/  SEL R30, R30, RZ, P0 ;  /* 0x000000ff1e1e7207 */ /* 0x000fe40000000000 */
[----:B------:R-:W-:Y:S01]  /*4610*/  IMAD.U32 R11, RZ, RZ, UR8 ;  /* 0x00000008ff0b7e24 */ /* 0x000fe2000f8e00ff */
[----:B------:R-:W-:Y:S01]  /*4620*/  @!P4 R2UR UR14, R10 ;  /* 0x000000000a0ec2ca */ /* 0x000fe200000e0000 */
[----:B------:R-:W-:Y:S01]  /*4630*/  @!UP1 UIADD3 UR8, UPT, UPT, UR7, 0x2200, URZ ;  /* 0x0000220007089890 */ /* 0x000fe2000fffe0ff */
[----:B------:R-:W-:Y:S02]  /*4640*/  VOTEU.ALL UP1, P4 ;  /* 0x0000000000ff7886 */ /* 0x000fe40002020000 */
[----:B------:R-:W-:Y:S11]  /*4650*/  @!P4 R2UR UR15, R11 ;  /* 0x000000000b0fc2ca */ /* 0x000ff600000e0000 */
[----:B------:R-:W-:Y:S02]  /*4660*/  @!UPT UIADD3 URZ, UPT, UPT, URZ, URZ, URZ ;  /* 0x000000fffffff290 */ /* 0x000fe4000fffe0ff */
[----:B------:R2:W-:Y:S01]  /*4670*/  @!UP1 UTMALDG.3D [UR8], [UR14], desc[UR20] ;  /* 0x000014080e0095b4 */ /* 0x0005e20008011000 */
[----:B------:R2:W-:Y:S01]  /*4680*/  @!P4 SYNCS.ARRIVE.TRANS64.RED.A0TR RZ, [UR7+0x68], R23 ;  /* 0x00006817ffffc9a7 */ /* 0x0005e20008300407 */
[----:B------:R-:W-:Y:S01]  /*4690*/  UPLOP3.LUT UP1, UPT, UPT, UPT, UPT, 0x80, 0x8 ;  /* 0x000000000008789c */ /* 0x000fe20003f2f070 */
[----:B------:R-:W-:Y:S01]  /*46a0*/  SYNCS.ARRIVE.TRANS64.RED.A1T0 RZ, [UR13], RZ ;  /* 0x000000ffffff79a7 */ /* 0x000fe2000810040d */
[----:B------:R-:W-:Y:S09]  /*46b0*/  @P3 BRA `(.L_x_78) ;  /* 0xfffffff400503947 */ /* 0x000ff2000383ffff */
[----:B------:R-:W-:-:S04]  /*46c0*/  SHF.L.U32 R3, R31, 0x1f, RZ ;  /* 0x0000001f1f037819 */ /* 0x000fc800000006ff */
[----:B------:R-:W1:Y:S02]  /*46d0*/  SYNCS.PHASECHK.TRANS64.TRYWAIT P0, [UR7+0x70], R3 ;  /* 0x00007003ff0075a7 */ /* 0x000e640008001107 */
[----:B-1----:R-:W-:Y:S05]  /*46e0*/  @!P0 BRA `(.L_x_79) ;  /* 0x0000004400388947 */ /* 0x002fea0003800000 */
.L_x_146:
[----:B-1----:R-:W-:-:S07]  /*46f0*/  MOV R0, UR7 ;  /* 0x0000000700007c02 */ /* 0x002fce0008000f00 */
.L_x_80:
[----:B-1----:R-:W-:-:S04]  /*4700*/  SHF.L.U32 R3, R31, 0x1f, RZ ;  /* 0x0000001f1f037819 */ /* 0x002fc800000006ff */
[----:B------:R1:W3:Y:S03]  /*4710*/  SYNCS.PHASECHK.TRANS64.TRYWAIT P0, [R0+URZ+0x78], R3 ;  /* 0x00007803000075a7 */ /* 0x0002e600080011ff */
[----:B---3--:R-:W-:Y:S05]  /*4720*/  @!P0 NANOSLEEP.SYNCS 0x989680 ;  /* 0x009896800000895d */ /* 0x008fea0003900000 */
[----:B------:R-:W3:Y:S02]  /*4730*/  @!P0 SYNCS.PHASECHK.TRANS64 P0, [R0+URZ+0x78], R3 ;  /* 0x00007803000085a7 */ /* 0x000ee400080010ff */
[----:B--23--:R-:W-:Y:S05]  /*4740*/  @P0 EXIT ;  /* 0x000000000000094d */ /* 0x00cfea0003800000 */
[----:B------:R-:W-:Y:S05]  /*4750*/  BRA `(.L_x_80) ;  /* 0xfffffffc00e87947 */ /* 0x000fea000383ffff */
.L_x_69:
[----:B------:R-:W-:-:S06]  /*4760*/  UISETP.GE.AND UP1, UPT, UR8, 0x4, UPT ;  /* 0x000000040800788c */ /* 0x000fcc000bf26270 */
[----:B------:R-:W-:-:S13]  /*4770*/  PLOP3.LUT P0, PT, PT, PT, UP1, 0x80, 0x8 ;  /* 0x000000000008781c */ /* 0x000fda0003f0f018 */
[----:B------:R-:W-:Y:S05]  /*4780*/  @!P0 EXIT ;  /* 0x000000000000894d */ /* 0x000fea0003800000 */
[----:B------:R-:W-:Y:S01]  /*4790*/  BAR.SYNC.DEFER_BLOCKING 0x6, 0xa0 ;  /* 0x0182800000007b1d */ /* 0x000fe20000010000 */
[C---:B------:R-:W-:Y:S01]  /*47a0*/  IMAD.SHL.U32 R3, R189.reuse, 0x40, RZ ;  /* 0x00000040bd037824 */ /* 0x040fe200078e00ff */
[C---:B------:R-:W-:Y:S01]  /*47b0*/  LOP3.LUT R193, R189.reuse, 0x60, RZ, 0xc0, !PT ;  /* 0x00000060bdc17812 */ /* 0x040fe200078ec0ff */
[C---:B------:R-:W-:Y:S01]  /*47c0*/  IMAD.SHL.U32 R172, R189.reuse, 0x8, RZ ;  /* 0x00000008bdac7824 */ /* 0x040fe200078e00ff */
[C---:B------:R-:W-:Y:S01]  /*47d0*/  LOP3.LUT R191, R189.reuse, 0x2, RZ, 0xc0, !PT ;  /* 0x00000002bdbf7812 */ /* 0x040fe200078ec0ff */
[----:B------:R-:W-:Y:S01]  /*47e0*/  IMAD.U32 R79, R189, 0x10000, RZ ;  /* 0x00010000bd4f7824 */ /* 0x000fe200078e00ff */
[----:B------:R-:W-:Y:S02]  /*47f0*/  UMOV UR49, 0x400 ;  /* 0x0000040000317882 */ /* 0x000fe40000000000 */
[----:B------:R-:W1:Y:S01]  /*4800*/  LDC R177, c[0x0][0x370] ;  /* 0x0000dc00ffb17b82 */ /* 0x000e620000000800 */
[----:B------:R-:W-:Y:S01]  /*4810*/  ULEA UR49, UR37, UR49, 0x18 ;  /* 0x0000003125317291 */ /* 0x000fe2000f8ec0ff */
[----:B------:R-:W-:Y:S01]  /*4820*/  LOP3.LUT R5, R3, 0x180, RZ, 0xc0, !PT ;  /* 0x0000018003057812 */ /* 0x000fe200078ec0ff */
[----:B------:R-:W-:Y:S01]  /*4830*/  HFMA2 R195, -RZ, RZ, 0, 0 ;  /* 0x00000000ffc37431 */ /* 0x000fe200000001ff */
[----:B------:R-:W-:Y:S01]  /*4840*/  LOP3.LUT R79, R79, 0x600000, RZ, 0xc0, !PT ;  /* 0x006000004f4f7812 */ /* 0x000fe200078ec0ff */
[----:B------:R-:W-:Y:S01]  /*4850*/  UIADD3 UR4, UPT, UPT, UR49, 0x4200, URZ ;  /* 0x0000420031047890 */ /* 0x000fe2000fffe0ff */
[----:B------:R-:W-:Y:S01]  /*4860*/  LOP3.LUT R172, R5, 0x30, R172, 0xf8, !PT ;  /* 0x0000003005ac7812 */ /* 0x000fe200078ef8ac */
[----:B------:R-:W-:Y:S01]  /*4870*/  IMAD.MOV.U32 R76, RZ, RZ, RZ ;  /* 0x000000ffff4c7224 */ /* 0x000fe200078e00ff */
[----:B------:R-:W2:Y:S01]  /*4880*/  LDC R74, c[0x0][0xb0c] ;  /* 0x0002c300ff4a7b82 */ /* 0x000ea20000000800 */
[----:B------:R-:W-:-:S02]  /*4890*/  LOP3.LUT R189, R189, 0x4, RZ, 0xc0, !PT ;  /* 0x00000004bdbd7812 */ /* 0x000fc400078ec0ff */
[----:B------:R-:W-:Y:S02]  /*48a0*/  CS2R R182, SRZ ;  /* 0x0000000000b67805 */ /* 0x000fe4000001ff00 */
[----:B------:R-:W-:Y:S02]  /*48b0*/  LOP3.LUT R172, R172, 0x1e40, R3, 0xf8, !PT ;  /* 0x00001e40acac7812 */ /* 0x000fe400078ef803 */
[----:B------:R-:W-:Y:S02]  /*48c0*/  CS2R R180, SRZ ;  /* 0x0000000000b47805 */ /* 0x000fe4000001ff00 */
[----:B------:R-:W-:Y:S01]  /*48d0*/  IADD3 R188, PT, PT, -R189, 0x2, RZ ;  /* 0x00000002bdbc7810 */ /* 0x000fe20007ffe1ff */
[----:B------:R-:W-:Y:S01]  /*48e0*/  IMAD.MOV R176, RZ, RZ, -R191 ;  /* 0x000000ffffb07224 */ /* 0x000fe200078e0abf */
[----:B------:R-:W-:Y:S01]  /*48f0*/  MOV R192, UR4 ;  /* 0x0000000400c07c02 */ /* 0x000fe20008000f00 */
[----:B------:R-:W4:Y:S01]  /*4900*/  LDC R174, c[0x0][0xb20] ;  /* 0x0002c800ffae7b82 */ /* 0x000f220000000800 */
[----:B------:R-:W3:Y:S01]  /*4910*/  LDS R0, [UR49+0x140] ;  /* 0x00014031ff007984 */ /* 0x000ee20008000800 */
[----:B------:R-:W-:Y:S01]  /*4920*/  VIADD R190, R172, UR49 ;  /* 0x00000031acbe7c36 */ /* 0x000fe20008000000 */
[----:B------:R-:W1:Y:S01]  /*4930*/  LDCU.64 UR52, c[0x0][0x348] ;  /* 0x00006900ff3477ac */ /* 0x000e620008000a00 */
[----:B------:R-:W-:-:S02]  /*4940*/  IMAD.MOV R175, RZ, RZ, -R189 ;  /* 0x000000ffffaf7224 */ /* 0x000fc400078e0abd */
[----:B------:R-:W-:Y:S01]  /*4950*/  VIADD R190, R190, 0x200 ;  /* 0x00000200bebe7836 */ /* 0x000fe20000000000 */
[----:B------:R-:W1:Y:S01]  /*4960*/  LDCU.64 UR38, c[0x0][0x888] ;  /* 0x00011100ff2677ac */ /* 0x000e620008000a00 */
[----:B------:R-:W1:Y:S01]  /*4970*/  LDC R73, c[0x0][0xb30] ;  /* 0x0002cc00ff497b82 */ /* 0x000e620000000800 */
[----:B------:R-:W1:Y:S01]  /*4980*/  LDCU.64 UR44, c[0x0][0x890] ;  /* 0x00011200ff2c77ac */ /* 0x000e620008000a00 */
[----:B------:R-:W-:-:S06]  /*4990*/  UIADD3 UR48, UPT, UPT, UR49, 0x200, URZ ;  /* 0x0000020031307890 */ /* 0x000fcc000fffe0ff */
[----:B------:R-:W1:Y:S08]  /*49a0*/  LDC.64 R168, c[0x0][0xb10] ;  /* 0x0002c400ffa87b82 */ /* 0x000e700000000a00 */
[----:B------:R-:W1:Y:S08]  /*49b0*/  LDC.64 R70, c[0x0][0xb18] ;  /* 0x0002c600ff467b82 */ /* 0x000e700000000a00 */
[----:B------:R-:W1:Y:S08]  /*49c0*/  LDC.64 R68, c[0x0][0xb28] ;  /* 0x0002ca00ff447b82 */ /* 0x000e700000000a00 */
[----:B------:R-:W1:Y:S01]  /*49d0*/  LDC.64 R166, c[0x0][0x8b0] ;  /* 0x00022c00ffa67b82 */ /* 0x000e620000000a00 */
[----:B---3--:R-:W-:-:S07]  /*49e0*/  IMAD.IADD R79, R0, 0x1, R79 ;  /* 0x00000001004f7824 */ /* 0x008fce00078e024f */
[----:B------:R-:W3:Y:S08]  /*49f0*/  LDC.64 R164, c[0x0][0x8a8] ;  /* 0x00022a00ffa47b82 */ /* 0x000ef00000000a00 */
[----:B--2-4-:R-:W1:Y:S02]  /*4a00*/  LDC R178, c[0x0][0x374] ;  /* 0x0000dd00ffb27b82 */ /* 0x014e640000000800 */
.L_x_107:
[C---:B------:R-:W-:Y:S02]  /*4a10*/  LEA R0, R195.reuse, UR49, 0x3 ;  /* 0x00000031c3007c11 */ /* 0x040fe4000f8e18ff */
[----:B------:R-:W-:Y:S02]  /*4a20*/  SHF.L.U32 R3, R182, 0x1f, RZ ;  /* 0x0000001fb6037819 */ /* 0x000fe400000006ff */
[----:B------:R-:W-:Y:S02]  /*4a30*/  LEA R16, R195, UR49, 0x4 ;  /* 0x00000031c3107c11 */ /* 0x000fe4000f8e20ff */
[----:B------:R-:W2:Y:S02]  /*4a40*/  SYNCS.PHASECHK.TRANS64.TRYWAIT P0, [R0+URZ+0x90], R3 ;  /* 0x00009003000075a7 */ /* 0x000ea400080011ff */
[----:B-12---:R-:W-:Y:S05]  /*4a50*/  @!P0 BRA `(.L_x_81) ;  /* 0x0000004000748947 */ /* 0x006fea0003800000 */
.L_x_147:
[----:B------:R-:W4:Y:S01]  /*4a60*/  LDC.64 R12, c[0x0][0xb10] ;  /* 0x0002c400ff0c7b82 */ /* 0x000f220000000a00 */
[----:B------:R-:W3:Y:S01]  /*4a70*/  LDS.128 R16, [R16+0x120] ;  /* 0x0001200010107984 */ /* 0x000ee20000000c00 */
[----:B-1----:R-:W-:Y:S01]  /*4a80*/  ISETP.NE.AND P1, PT, R73, 0x1, PT ;  /* 0x000000014900780c */ /* 0x002fe20003f25270 */
[----:B--2---:R-:W-:Y:S01]  /*4a90*/  VIADD R0, R0, 0xa0 ;  /* 0x000000a000007836 */ /* 0x004fe20000000000 */
[----:B------:R-:W-:Y:S04]  /*4aa0*/  ISETP.GE.AND P0, PT, R72, 0x1, PT ;  /* 0x000000014800780c */ /* 0x000fe80003f06270 */
[----:B------:R-:W1:Y:S01]  /*4ab0*/  LDC.64 R10, c[0x0][0xb18] ;  /* 0x0002c600ff0a7b82 */ /* 0x000e620000000a00 */
[----:B------:R-:W-:Y:S01]  /*4ac0*/  PRMT R0, RZ, 0x654, R0 ;  /* 0x00000654ff007816 */ /* 0x000fe20000000000 */
[----:B------:R-:W-:Y:S01]  /*4ad0*/  @!PT LDS RZ, [RZ] ;  /* 0x00000000fffff984 */ /* 0x000fe20000000800 */
[----:B------:R-:W-:Y:S01]  /*4ae0*/  @!PT LDS RZ, [RZ] ;  /* 0x00000000fffff984 */ /* 0x000fe20000000800 */
[----:B------:R-:W-:Y:S01]  /*4af0*/  @!PT LDS RZ, [RZ] ;  /* 0x00000000fffff984 */ /* 0x000fe20000000800 */
[----:B------:R-:W-:Y:S01]  /*4b00*/  @!PT LDS RZ, [RZ] ;  /* 0x00000000fffff984 */ /* 0x000fe20000000800 */
[----:B------:R2:W-:Y:S06]  /*4b10*/  MEMBAR.ALL.CTA ;  /* 0x0000000000007992 */ /* 0x0005ec0000008000 */
[----:B--2---:R-:W2:Y:S01]  /*4b20*/  FENCE.VIEW.ASYNC.S ;  /* 0x00000000000073c6 */ /* 0x004ea20000000000 */
[----:B------:R-:W1:Y:S08]  /*4b30*/  @!P1 LDC R14, c[0x0][0xb20] ;  /* 0x0002c800ff0e9b82 */ /* 0x000e700000000800 */
[----:B------:R-:W1:Y:S01]  /*4b40*/  @!P1 LDC R9, c[0x0][0xb0c] ;  /* 0x0002c300ff099b82 */ /* 0x000e620000000800 */
[----:B--2---:R2:W-:Y:S01]  /*4b50*/  SYNCS.ARRIVE.TRANS64.RED.A1T0 RZ, [R0+URZ], RZ ;  /* 0x000000ff00ff79a7 */ /* 0x0045e200081004ff */
[----:B---3--:R-:W-:Y:S04]  /*4b60*/  LOP3.LUT P4, RZ, R18, 0x1, RZ, 0xc0, !PT ;  /* 0x0000000112ff7812 */ /* 0x008fe8000788c0ff */
[----:B------:R-:W-:Y:S09]  /*4b70*/  P2R R194, PR, RZ, 0x10 ;  /* 0x00000010ffc27803 */ /* 0x000ff20000000000 */
[----:B------:R-:W-:Y:S02]  /*4b80*/  @P4 MOV R77, R16 ;  /* 0x00000010004d4202 */ /* 0x000fe40000000f00 */
[----:B------:R-:W-:Y:S01]  /*4b90*/  @P4 LOP3.LUT R75, R17, 0xffff, RZ, 0xc0, !PT ;  /* 0x0000ffff114b4812 */ /* 0x000fe200078ec0ff */
[----:B--2-4-:R-:W-:Y:S06]  /*4ba0*/  @!P0 BRA `(.L_x_82) ;  /* 0x0000000000a48947 */ /* 0x014fec0003800000 */
[----:B------:R-:W-:Y:S01]  /*4bb0*/  IMAD.HI.U32 R23, R178, R71, RZ ;  /* 0x00000047b2177227 */ /* 0x000fe200078e00ff */
[----:B------:R-:W-:Y:S02]  /*4bc0*/  ISETP.NE.AND P0, PT, R70, 0x1, PT ;  /* 0x000000014600780c */ /* 0x000fe40003f05270 */
[----:B------:R-:W-:Y:S01]  /*4bd0*/  ISETP.NE.AND P2, PT, R72, 0x1, PT ;  /* 0x000000014800780c */ /* 0x000fe20003f45270 */
[----:B------:R-:W-:Y:S01]  /*4be0*/  IMAD.HI.U32 R22, R177, R168, RZ ;  /* 0x000000a8b1167227 */ /* 0x000fe200078e00ff */
[----:B------:R-:W-:Y:S02]  /*4bf0*/  SHF.R.U32.HI R23, RZ, R174, R23 ;  /* 0x000000aeff177219 */ /* 0x000fe40000011617 */
[----:B------:R-:W-:Y:S01]  /*4c00*/  ISETP.NE.AND P3, PT, R74, 0x1, PT ;  /* 0x000000014a00780c */ /* 0x000fe20003f65270 */
[----:B------:R-:W-:Y:S01]  /*4c10*/  IMAD.HI.U32 R26, R77, R168, RZ ;  /* 0x000000a84d1a7227 */ /* 0x000fe200078e00ff */
[----:B------:R-:W-:Y:S02]  /*4c20*/  SHF.R.U32.HI R22, RZ, R169, R22 ;  /* 0x000000a9ff167219 */ /* 0x000fe40000011616 */
[----:B------:R-:W-:Y:S01]  /*4c30*/  SEL R3, R178, R23, !P0 ;  /* 0x00000017b2037207 */ /* 0x000fe20004000000 */
[----:B------:R-:W-:Y:S01]  /*4c40*/  IMAD.HI.U32 R23, R75, R71, RZ ;  /* 0x000000474b177227 */ /* 0x000fe200078e00ff */
[----:B------:R-:W-:Y:S02]  /*4c50*/  SEL R7, R177, R22, !P3 ;  /* 0x00000016b1077207 */ /* 0x000fe40005800000 */
[----:B------:R-:W-:Y:S01]  /*4c60*/  SHF.R.U32.HI R26, RZ, R169, R26 ;  /* 0x000000a9ff1a7219 */ /* 0x000fe2000001161a */
[-C--:B------:R-:W-:Y:S04]  /*4c70*/  IMAD.HI.U32 R22, R3, R68.reuse, RZ ;  /* 0x0000004403167227 */ /* 0x080fe800078e00ff */
[----:B------:R-:W-:Y:S01]  /*4c80*/  IMAD.HI.U32 R24, R7, R68, RZ ;  /* 0x0000004407187227 */ /* 0x000fe200078e00ff */
[-C--:B------:R-:W-:Y:S02]  /*4c90*/  @P2 SHF.R.U32.HI R3, RZ, R69.reuse, R22 ;  /* 0x00000045ff032219 */ /* 0x080fe40000011616 */
[----:B------:R-:W-:Y:S02]  /*4ca0*/  SHF.R.U32.HI R22, RZ, R174, R23 ;  /* 0x000000aeff167219 */ /* 0x000fe40000011617 */
[----:B------:R-:W-:Y:S01]  /*4cb0*/  @P2 SHF.R.U32.HI R7, RZ, R69, R24 ;  /* 0x00000045ff072219 */ /* 0x000fe20000011618 */
[C---:B------:R-:W-:Y:S01]  /*4cc0*/  IMAD R2, R72.reuse, R3, RZ ;  /* 0x0000000348027224 */ /* 0x040fe200078e02ff */
[----:B------:R-:W-:Y:S02]  /*4cd0*/  SEL R5, R75, R22, !P0 ;  /* 0x000000164b057207 */ /* 0x000fe40004000000 */
[----:B------:R-:W-:Y:S01]  /*4ce0*/  SEL R3, R77, R26, !P3 ;  /* 0x0000001a4d037207 */ /* 0x000fe20005800000 */
[----:B------:R-:W-:Y:S01]  /*4cf0*/  IMAD R4, R72, R7, RZ ;  /* 0x0000000748047224 */ /* 0x000fe200078e02ff */
[C---:B------:R-:W-:Y:S01]  /*4d00*/  ISETP.GE.AND P0, PT, R5.reuse, R2, PT ;  /* 0x000000020500720c */ /* 0x040fe20003f06270 */
[----:B------:R-:W-:Y:S03]  /*4d10*/  IMAD.HI.U32 R6, R5, R68, RZ ;  /* 0x0000004405067227 */ /* 0x000fe600078e00ff */
[----:B------:R-:W-:Y:S01]  /*4d20*/  ISETP.GE.OR P0, PT, R3, R4, P0 ;  /* 0x000000040300720c */ /* 0x000fe20000706670 */
[----:B------:R-:W-:Y:S01]  /*4d30*/  IMAD.MOV R4, RZ, RZ, -R3 ;  /* 0x000000ffff047224 */ /* 0x000fe200078e0a03 */
[-C--:B------:R-:W-:Y:S03]  /*4d40*/  SHF.R.U32.HI R6, RZ, R69.reuse, R6 ;  /* 0x00000045ff067219 */ /* 0x080fe60000011606 */
[----:B------:R-:W-:Y:S01]  /*4d50*/  IMAD R77, R74, R4, R77 ;  /* 0x000000044a4d7224 */ /* 0x000fe200078e024d */
[----:B------:R-:W-:Y:S05]  /*4d60*/  SEL R15, R5, R6, !P2 ;  /* 0x00000006050f7207 */ /* 0x000fea0005000000 */
[----:B------:R-:W-:Y:S02]  /*4d70*/  IMAD.MOV R6, RZ, RZ, -R15 ;  /* 0x000000ffff067224 */ /* 0x000fe400078e0a0f */
[C---:B------:R-:W-:Y:S04]  /*4d80*/  @!P0 IMAD.HI.U32 R2, R3.reuse, R68, RZ ;  /* 0x0000004403028227 */ /* 0x040fe800078e00ff */
[----:B------:R-:W-:Y:S01]  /*4d90*/  IMAD R6, R72, R6, R5 ;  /* 0x0000000648067224 */ /* 0x000fe200078e0205 */
[----:B------:R-:W-:Y:S04]  /*4da0*/  @!P0 SHF.R.U32.HI R2, RZ, R69, R2 ;  /* 0x00000045ff028219 */ /* 0x000fe80000011602 */
[----:B------:R-:W-:Y:S02]  /*4db0*/  @!P0 SEL R0, R3, R2, !P2 ;  /* 0x0000000203008207 */ /* 0x000fe40005000000 */
[----:B------:R-:W-:Y:S02]  /*4dc0*/  IADD3 R2, PT, PT, -R5, RZ, RZ ;  /* 0x000000ff05027210 */ /* 0x000fe40007ffe1ff */
[----:B------:R-:W-:Y:S01]  /*4dd0*/  @!P0 IADD3 R8, PT, PT, R15, -R0, RZ ;  /* 0x800000000f088210 */ /* 0x000fe20007ffe0ff */
[----:B------:R-:W-:Y:S02]  /*4de0*/  @!P0 IMAD R0, R7, R6, R0 ;  /* 0x0000000607008224 */ /* 0x000fe400078e0200 */
[----:B------:R-:W-:Y:S02]  /*4df0*/  IMAD R75, R70, R2, R75 ;  /* 0x00000002464b7224 */ /* 0x000fe400078e024b */
[----:B------:R-:W-:Y:S02]  /*4e00*/  @!P0 IMAD R5, R8, R72, R3 ;  /* 0x0000004808058224 */ /* 0x000fe400078e0203 */
[----:B------:R-:W-:Y:S04]  /*4e10*/  @!P0 IMAD.MOV.U32 R3, RZ, RZ, R0 ;  /* 0x000000ffff038224 */ /* 0x000fe800078e0000 */
[----:B------:R-:W-:Y:S02]  /*4e20*/  IMAD R77, R3, R74, R77 ;  /* 0x0000004a034d7224 */ /* 0x000fe400078e024d */
[----:B------:R-:W-:Y:S07]  /*4e30*/  IMAD R75, R5, R70, R75 ;  /* 0x00000046054b7224 */ /* 0x000fee00078e024b */
.L_x_82:
[----:B-1----:R-:W-:Y:S01]  /*4e40*/  @!P1 ISETP.NE.AND P0, PT, R10, 0x1, PT ;  /* 0x000000010a00980c */ /* 0x002fe20003f05270 */
[----:B------:R-:W-:Y:S01]  /*4e50*/  @!P1 IMAD.HI.U32 R0, R77, R12, RZ ;  /* 0x0000000c4d009227 */ /* 0x000fe200078e00ff */
[----:B------:R-:W-:Y:S01]  /*4e60*/  @!P1 ISETP.NE.AND P2, PT, R9, 0x1, PT ;  /* 0x000000010900980c */ /* 0x000fe20003f45270 */
[----:B------:R-:W-:Y:S01]  /*4e70*/  ULOP3.LUT UP0, URZ, UR48, 0x1b0, URZ, 0xc0, !UPT ;  /* 0x000001b030ff7892 */ /* 0x000fe2000f80c0ff */
[----:B------:R-:W-:Y:S01]  /*4e80*/  R2UR UR42, R21 ;  /* 0x00000000152a72ca */ /* 0x000fe200000e0000 */
[----:B------:R-:W-:Y:S01]  /*4e90*/  @!P1 IMAD.HI.U32 R3, R75, R11, RZ ;  /* 0x0000000b4b039227 */ /* 0x000fe200078e00ff */
[----:B------:R-:W-:Y:S02]  /*4ea0*/  @!P1 SHF.R.U32.HI R0, RZ, R13, R0 ;  /* 0x0000000dff009219 */ /* 0x000fe40000011600 */
[----:B------:R-:W-:Y:S01]  /*4eb0*/  R2UR UR41, R20 ;  /* 0x00000000142972ca */ /* 0x000fe200000e0000 */
[----:B------:R-:W-:Y:S01]  /*4ec0*/  VIADD R195, R195, 0x1 ;  /* 0x00000001c3c37836 */ /* 0x000fe20000000000 */
[----:B------:R-:W-:Y:S02]  /*4ed0*/  @!P1 SHF.R.U32.HI R2, RZ, R14, R3 ;  /* 0x0000000eff029219 */ /* 0x000fe40000011603 */
[----:B------:R-:W-:Y:S02]  /*4ee0*/  @!P1 SEL R3, R77, R0, !P2 ;  /* 0x000000004d039207 */ /* 0x000fe40005000000 */
[----:B------:R-:W-:Y:S02]  /*4ef0*/  @!P1 SEL R2, R75, R2, !P0 ;  /* 0x000000024b029207 */ /* 0x000fe40004000000 */
[----:B------:R-:W-:Y:S01]  /*4f00*/  @P4 SHF.R.U32.HI R179, RZ, 0x10, R17 ;  /* 0x00000010ffb34819 */ /* 0x000fe20000011611 */
[----:B------:R-:W-:Y:S02]  /*4f10*/  USHF.L.U32 UR42, UR42, 0x7, URZ ;  /* 0x000000072a2a7899 */ /* 0x000fe400080006ff */
[----:B------:R-:W-:Y:S02]  /*4f20*/  @!P1 IMAD.IADD R0, R2, 0x1, -R3 ;  /* 0x0000000102009824 */ /* 0x000fe400078e0a03 */
[----:B------:R-:W-:Y:S01]  /*4f30*/  @!P1 IMAD.IADD R2, R3, 0x1, -R2 ;  /* 0x0000000103029824 */ /* 0x000fe200078e0a02 */
[----:B------:R-:W-:Y:S01]  /*4f40*/  USHF.L.U32 UR41, UR41, 0x7, URZ ;  /* 0x0000000729297899 */ /* 0x000fe200080006ff */
[----:B------:R-:W-:Y:S02]  /*4f50*/  @!P1 IMAD R77, R0, R9, R77 ;  /* 0x00000009004d9224 */ /* 0x000fe400078e024d */
[----:B------:R-:W-:Y:S01]  /*4f60*/  @!P1 IMAD R75, R2, R10, R75 ;  /* 0x0000000a024b9224 */ /* 0x000fe200078e024b */
[----:B------:R-:W-:Y:S08]  /*4f70*/  BRA.U !UP0, `(.L_x_83) ;  /* 0x0000000108407547 */ /* 0x000ff0000b800000 */
[----:B------:R-:W1:Y:S01]  /*4f80*/  LDCU.64 UR8, c[0x4][0x80] ;  /* 0x01001000ff0877ac */ /* 0x000e620008000a00 */
[----:B------:R-:W-:Y:S01]  /*4f90*/  MOV R3, 0x0 ;  /* 0x0000000000037802 */ /* 0x000fe20000000f00 */
[----:B------:R-:W-:Y:S02]  /*4fa0*/  HFMA2 R12, -RZ, RZ, 0, 5.9604644775390625e-08 ;  /* 0x00000001ff0c7431 */ /* 0x000fe400000001ff */
[----:B------:R-:W-:Y:S02]  /*4fb0*/  IMAD.MOV.U32 R8, RZ, RZ, 0x70 ;  /* 0x00000070ff087424 */ /* 0x000fe400078e00ff */
[----:B------:R-:W-:Y:S01]  /*4fc0*/  IMAD.MOV.U32 R13, RZ, RZ, RZ ;  /* 0x000000ffff0d7224 */ /* 0x000fe200078e00ff */
[----:B------:R-:W2:Y:S01]  /*4fd0*/  LDCU.64 UR6, c[0x4][0x88] ;  /* 0x01001100ff0677ac */ /* 0x000ea20008000a00 */
[----:B------:R-:W3:Y:S01]  /*4fe0*/  LDC.64 R2, c[0x4][R3] ;  /* 0x0100000003027b82 */ /* 0x000ee20000000a00 */
[----:B------:R-:W4:Y:S01]  /*4ff0*/  LDCU.64 UR4, c[0x4][0x8] ;  /* 0x01000100ff0477ac */ /* 0x000f220008000a00 */
[----:B-1----:R-:W-:Y:S01]  /*5000*/  MOV R5, UR9 ;  /* 0x0000000900057c02 */ /* 0x002fe20008000f00 */
[----:B------:R-:W-:Y:S01]  /*5010*/  IMAD.U32 R4, RZ, RZ, UR8 ;  /* 0x00000008ff047e24 */ /* 0x000fe2000f8e00ff */
[----:B--2---:R-:W-:Y:S01]  /*5020*/  MOV R7, UR7 ;  /* 0x0000000700077c02 */ /* 0x004fe20008000f00 */
[----:B------:R-:W-:Y:S01]  /*5030*/  IMAD.U32 R6, RZ, RZ, UR6 ;  /* 0x00000006ff067e24 */ /* 0x000fe2000f8e00ff */
[----:B----4-:R-:W-:Y:S01]  /*5040*/  MOV R11, UR5 ;  /* 0x00000005000b7c02 */ /* 0x010fe20008000f00 */
[----:B------:R-:W-:Y:S02]  /*5050*/  IMAD.U32 R10, RZ, RZ, UR4 ;  /* 0x00000004ff0a7e24 */ /* 0x000fe4000f8e00ff */
[----:B------:R-:W-:Y:S07]  /*5060*/  LEPC R20, `(.L_x_83) ;  /* 0x000000001014794e */ /* 0x000fee0000000000 */
[----:B---3-5:R-:W-:Y:S05]  /*5070*/  CALL.ABS.NOINC R2 ;  /* 0x0000000002007343 */ /* 0x028fea0003c00000 */
.L_x_83:
[----:B------:R-:W-:Y:S01]  /*5080*/  LOP3.LUT P0, RZ, R192, 0x1b0, RZ, 0xc0, !PT ;  /* 0x000001b0c0ff7812 */ /* 0x000fe2000780c0ff */
[----:B------:R-:W-:Y:S11]  /*5090*/  BSSY.RECONVERGENT B6, `(.L_x_84) ;  /* 0x0000013000067945 */ /* 0x000ff60003800200 */
[----:B------:R-:W-:Y:S01]  /*50a0*/  @!UPT UIADD3 URZ, UPT, UPT, URZ, URZ, URZ ;  /* 0x000000fffffff290 */ /* 0x000fe2000fffe0ff */
[----:B------:R-:W-:Y:S05]  /*50b0*/  @!P0 BRA `(.L_x_85) ;  /* 0x0000000000408947 */ /* 0x000fea0003800000 */
        /* <DEDUP_REMOVED lines=16> */
.L_x_85:
[----:B------:R-:W-:Y:S05]  /*51c0*/  BSYNC.RECONVERGENT B6 ;  /* 0x0000000000067941 */ /* 0x000fea0003800200 */
.L_x_84:
[----:B------:R-:W-:Y:S01]  /*51d0*/  ISETP.NE.U32.AND P4, PT, R166, RZ, PT ;  /* 0x000000ffa600720c */ /* 0x000fe20003f85070 */
[----:B------:R-:W-:Y:S01]  /*51e0*/  UISETP.NE.AND UP2, UPT, UR50, URZ, UPT ;  /* 0x000000ff3200728c */ /* 0x000fe2000bf45270 */
[----:B------:R-:W-:Y:S01]  /*51f0*/  ISETP.NE.U32.AND P2, PT, RZ, UR38, PT ;  /* 0x00000026ff007c0c */ /* 0x000fe2000bf45070 */
[----:B------:R-:W-:Y:S01]  /*5200*/  UISETP.NE.U32.AND UP1, UPT, UR44, URZ, UPT ;  /* 0x000000ff2c00728c */ /* 0x000fe2000bf25070 */
[----:B------:R-:W-:Y:S01]  /*5210*/  ISETP.NE.AND.EX P4, PT, R167, RZ, PT, P4 ;  /* 0x000000ffa700720c */ /* 0x000fe20003f85340 */
[----:B------:R-:W-:Y:S01]  /*5220*/  UPLOP3.LUT UP0, UPT, UPT, UPT, UPT, 0x40, 0x4 ;  /* 0x000000000004789c */ /* 0x000fe20003f0e870 */
[----:B------:R-:W-:Y:S01]  /*5230*/  ISETP.NE.AND.EX P2, PT, RZ, UR39, PT, P2 ;  /* 0x00000027ff007c0c */ /* 0x000fe2000bf45320 */
[----:B------:R-:W-:Y:S01]  /*5240*/  UISETP.NE.AND.EX UP1, UPT, UR45, URZ, UPT, UP1 ;  /* 0x000000ff2d00728c */ /* 0x000fe2000bf25310 */
[----:B------:R-:W-:Y:S04]  /*5250*/  PLOP3.LUT P1, PT, PT, PT, UP2, 0x80, 0x8 ;  /* 0x000000000008781c */ /* 0x000fe80003f2f028 */
[----:B------:R-:W-:Y:S06]  /*5260*/  @UP2 UPLOP3.LUT UP0, UPT, UPT, UPT, UP1, 0x80, 0x8 ;  /* 0x000000000008289c */ /* 0x000fec0003f0f010 */
[----:B------:R-:W-:Y:S01]  /*5270*/  PLOP3.LUT P0, PT, PT, PT, UP0, 0x80, 0x8 ;  /* 0x000000000008781c */ /* 0x000fe20003f0f008 */
[----:B------:R-:W-:Y:S01]  /*5280*/  @!UPT UIADD3 URZ, UPT, UPT, URZ, URZ, URZ ;  /* 0x000000fffffff290 */ /* 0x000fe2000fffe0ff */
[----:B------:R-:W-:Y:S11]  /*5290*/  BRA.U !UP1, `(.L_x_86) ;  /* 0x0000000109387547 */ /* 0x000ff6000b800000 */
[----:B------:R-:W-:Y:S01]  /*52a0*/  UISETP.NE.U32.AND UP0, UPT, UR38, URZ, UPT ;  /* 0x000000ff2600728c */ /* 0x000fe2000bf05070 */
[----:B------:R-:W-:Y:S02]  /*52b0*/  HFMA2 R0, -RZ, RZ, 0, 5.9604644775390625e-08 ;  /* 0x00000001ff007431 */ /* 0x000fe400000001ff */
[----:B------:R-:W-:Y:S01]  /*52c0*/  IMAD.MOV.U32 R171, RZ, RZ, 0x1 ;  /* 0x00000001ffab7424 */ /* 0x000fe200078e00ff */
[----:B------:R-:W-:Y:S06]  /*52d0*/  UISETP.NE.AND.EX UP0, UPT, UR39, URZ, UPT, UP0 ;  /* 0x000000ff2700728c */ /* 0x000fec000bf05300 */
[----:B------:R-:W-:Y:S05]  /*52e0*/  PLOP3.LUT P3, PT, PT, PT, UP0, 0x80, 0x8 ;  /* 0x000000000008781c */ /* 0x000fea0003f6f008 */
[----:B------:R-:W1:Y:S01]  /*52f0*/  @UP0 LDCU.64 UR6, c[0x0][0x888] ;  /* 0x00011100ff0607ac */ /* 0x000e620008000a00 */
[----:B------:R-:W-:Y:S07]  /*5300*/  @UP0 UIMAD UR4, UR36, UR44, URZ ;  /* 0x0000002c240402a4 */ /* 0x000fee000f8e02ff */
[----:B------:R-:W-:Y:S01]  /*5310*/  @!P3 PRMT R171, R0, 0x7610, R171 ;  /* 0x0000761000abb816 */ /* 0x000fe200000000ab */
[----:B-1----:R-:W-:Y:S03]  /*5320*/  @UP0 UIMAD.WIDE UR6, UR4, 0x4, UR6 ;  /* 0x00000004040608a5 */ /* 0x002fe6000f8e0206 */
[----:B------:R-:W1:Y:S03]  /*5330*/  @!UP0 LDCU UR4, c[0x0][0x880] ;  /* 0x00011000ff0487ac */ /* 0x000e660008000800 */
[----:B------:R-:W-:Y:S01]  /*5340*/  IMAD.U32 R2, RZ, RZ, UR6 ;  /* 0x00000006ff027e24 */ /* 0x000fe2000f8e00ff */
[----:B------:R-:W-:Y:S05]  /*5350*/  MOV R3, UR7 ;  /* 0x0000000700037c02 */ /* 0x000fea0008000f00 */
[----:B-----5:R2:W5:Y:S02]  /*5360*/  @P3 LDG.E R81, desc[UR46][R2.64] ;  /* 0x0000002e02513981 */ /* 0x020564000c1e1900 */
[----:B-12---:R-:W-:Y:S02]  /*5370*/  @!P3 IMAD.U32 R81, RZ, RZ, UR4 ;  /* 0x00000004ff51be24 */ /* 0x006fe4000f8e00ff */
.L_x_86:
[----:B------:R-:W-:Y:S05]  /*5380*/  @!P4 BRA `(.L_x_87) ;  /* 0x000000000020c947 */ /* 0x000fea0003800000 */
[----:B------:R-:W-:Y:S04]  /*5390*/  ISETP.NE.U32.AND P3, PT, R164, RZ, PT ;  /* 0x000000ffa400720c */ /* 0x000fe80003f65070 */
[----:B------:R-:W-:Y:S11]  /*53a0*/  ISETP.NE.AND.EX P3, PT, R165, RZ, PT, P3 ;  /* 0x000000ffa500720c */ /* 0x000ff60003f65330 */
[----:B------:R-:W-:Y:S02]  /*53b0*/  @!UPT UIADD3 URZ, UPT, UPT, URZ, URZ, URZ ;  /* 0x000000fffffff290 */ /* 0x000fe4000fffe0ff */
[----:B------:R-:W1:Y:S01]  /*53c0*/  @P3 LDC.64 R2, c[0x0][0x8a8] ;  /* 0x00022a00ff023b82 */ /* 0x000e620000000a00 */
[----:B------:R-:W-:Y:S04]  /*53d0*/  @P3 IMAD R0, R166, UR36, RZ ;  /* 0x00000024a6003c24 */ /* 0x000fe8000f8e02ff */
[----:B-1----:R-:W-:Y:S05]  /*53e0*/  @P3 IMAD.WIDE R2, R0, 0x4, R2 ;  /* 0x0000000400023825 */ /* 0x002fea00078e0202 */
[----:B-----5:R1:W5:Y:S02]  /*53f0*/  @P3 LDG.E R78, desc[UR46][R2.64] ;  /* 0x0000002e024e3981 */ /* 0x020364000c1e1900 */
[----:B-1----:R-:W2:Y:S02]  /*5400*/  @!P3 LDC R78, c[0x0][0x8a0] ;  /* 0x00022800ff4ebb82 */ /* 0x002ea40000000800 */
.L_x_87:
[----:B-----5:R-:W-:Y:S01]  /*5410*/  FSETP.NEU.AND P4, PT, R81, RZ, PT ;  /* 0x000000ff5100720b */ /* 0x020fe20003f8d000 */
[----:B------:R-:W-:Y:S01]  /*5420*/  BSSY B1, `(.L_x_88) ;  /* 0x0000047000017945 */ /* 0x000fe20003800000 */
[----:B------:R-:W-:Y:S01]  /*5430*/  SEL R5, RZ, 0xffffffff, P2 ;  /* 0xffffffffff057807 */ /* 0x000fe20001000000 */
[----:B------:R-:W-:Y:S01]  /*5440*/  IMAD.MOV.U32 R208, RZ, RZ, 0x1 ;  /* 0x00000001ffd07424 */ /* 0x000fe200078e00ff */
[----:B------:R-:W-:Y:S01]  /*5450*/  LOP3.LUT P3, RZ, R171, 0xff, RZ, 0xc0, !PT ;  /* 0x000000ffabff7812 */ /* 0x000fe2000786c0ff */
[C---:B------:R-:W-:Y:S01]  /*5460*/  IMAD R80, R76.reuse, 0x80, R79 ;  /* 0x000000804c507824 */ /* 0x040fe200078e024f */
[----:B------:R-:W-:Y:S02]  /*5470*/  @P1 SEL R0, RZ, 0xffffffff, P4 ;  /* 0xffffffffff001807 */ /* 0x000fe40002000000 */
[----:B------:R-:W-:Y:S02]  /*5480*/  CS2R R162, SRZ ;  /* 0x0000000000a27805 */ /* 0x000fe4000001ff00 */
[----:B------:R-:W-:Y:S02]  /*5490*/  LEA R3, R181, UR49, 0x3 ;  /* 0x00000031b5037c11 */ /* 0x000fe4000f8e18ff */
[----:B------:R-:W-:Y:S02]  /*54a0*/  CS2R R160, SRZ ;  /* 0x0000000000a07805 */ /* 0x000fe4000001ff00 */
[----:B------:R-:W-:Y:S02]  /*54b0*/  @P0 SEL R0, R5, R0, !P3 ;  /* 0x0000000005000207 */ /* 0x000fe40005800000 */
[----:B------:R-:W-:Y:S02]  /*54c0*/  CS2R R158, SRZ ;  /* 0x00000000009e7805 */ /* 0x000fe4000001ff00 */
[----:B------:R-:W-:Y:S02]  /*54d0*/  LEA R207, R76, UR49, 0x3 ;  /* 0x000000314ccf7c11 */ /* 0x000fe4000f8e18ff */
[----:B------:R-:W-:Y:S02]  /*54e0*/  CS2R R156, SRZ ;  /* 0x00000000009c7805 */ /* 0x000fe4000001ff00 */
[----:B------:R-:W-:Y:S02]  /*54f0*/  @P1 LOP3.LUT R0, R0, 0x1, RZ, 0xc0, !PT ;  /* 0x0000000100001812 */ /* 0x000fe400078ec0ff */
[----:B------:R-:W-:Y:S02]  /*5500*/  CS2R R154, SRZ ;  /* 0x00000000009a7805 */ /* 0x000fe4000001ff00 */
[----:B------:R-:W-:Y:S02]  /*5510*/  SHF.L.U32 R2, R183, 0x1f, RZ ;  /* 0x0000001fb7027819 */ /* 0x000fe400000006ff */
[----:B------:R-:W-:Y:S02]  /*5520*/  CS2R R152, SRZ ;  /* 0x0000000000987805 */ /* 0x000fe4000001ff00 */
[----:B------:R-:W-:Y:S02]  /*5530*/  ISETP.NE.U32.OR P6, PT, R0, 0x1, !P1 ;  /* 0x000000010000780c */ /* 0x000fe40004fc5470 */
[----:B------:R-:W-:Y:S02]  /*5540*/  CS2R R150, SRZ ;  /* 0x0000000000967805 */ /* 0x000fe4000001ff00 */
[----:B------:R-:W-:Y:S02]  /*5550*/  PLOP3.LUT P2, PT, PT, PT, UP1, 0x80, 0x8 ;  /* 0x000000000008781c */ /* 0x000fe40003f4f018 */
[----:B------:R-:W-:Y:S02]  /*5560*/  CS2R R148, SRZ ;  /* 0x0000000000947805 */ /* 0x000fe4000001ff00 */
[----:B------:R-:W-:Y:S02]  /*5570*/  SEL R0, RZ, 0xffffffff, P4 ;  /* 0xffffffffff007807 */ /* 0x000fe40002000000 */
[----:B------:R-:W-:Y:S03]  /*5580*/  P2R R184, PR, RZ, 0x40 ;  /* 0x00000040ffb87803 */ /* 0x000fe60000000000 */
[----:B------:R-:W-:Y:S04]  /*5590*/  @P6 SHF.L.U32 R4, R180, 0x1f, RZ ;  /* 0x0000001fb4046819 */ /* 0x000fe800000006ff */
[----:B------:R-:W-:Y:S01]  /*55a0*/  @P2 SEL R0, R5, R0, !P3 ;  /* 0x0000000005002207 */ /* 0x000fe20005800000 */
[----:B------:R-:W1:Y:S03]  /*55b0*/  @P6 SYNCS.PHASECHK.TRANS64.TRYWAIT P1, [R3+URZ+0x60], R4 ;  /* 0x00006004030065a7 */ /* 0x000e6600080211ff */
[----:B------:R-:W-:Y:S04]  /*55c0*/  LOP3.LUT R0, R0, 0x1, RZ, 0xc0, !PT ;  /* 0x0000000100007812 */ /* 0x000fe800078ec0ff */
[----:B------:R-:W-:Y:S04]  /*55d0*/  ISETP.NE.U32.AND P5, PT, R0, 0x1, PT ;  /* 0x000000010000780c */ /* 0x000fe80003fa5070 */
[----:B------:R-:W-:Y:S01]  /*55e0*/  P2R R209, PR, RZ, 0x20 ;  /* 0x00000020ffd17803 */ /* 0x000fe20000000000 */
[----:B------:R3:W4:Y:S01]  /*55f0*/  SYNCS.PHASECHK.TRANS64.TRYWAIT P0, [R207+URZ+0xb0], R2 ;  /* 0x0000b002cf0075a7 */ /* 0x00072200080011ff */
[----:B-1----:R-:W-:Y:S01]  /*5600*/  @P6 SEL R208, RZ, 0x1, !P1 ;  /* 0x00000001ffd06807 */ /* 0x002fe20004800000 */
[----:B---3--:R-:W-:Y:S06]  /*5610*/  @!P6 BRA `(.L_x_89) ;  /* 0x00000000009ce947 */ /* 0x008fec0003800000 */
[----:B------:R-:W-:Y:S01]  /*5620*/  @P5 IMAD R6, R181, 0x2000, R190 ;  /* 0x00002000b5065824 */ /* 0x000fe200078e02be */
[----:B------:R-:W-:Y:S01]  /*5630*/  ISETP.NE.AND P1, PT, R208, RZ, PT ;  /* 0x000000ffd000720c */ /* 0x000fe20003f25270 */
[----:B------:R-:W-:Y:S01]  /*5640*/  BSSY B0, `(.L_x_90) ;  /* 0x0000010000007945 */ /* 0x000fe20003800000 */
[----:B------:R-:W-:Y:S01]  /*5650*/  CS2R R150, SRZ ;  /* 0x0000000000967805 */ /* 0x000fe2000001ff00 */
[--C-:B------:R-:W-:Y:S01]  /*5660*/  @P5 IMAD R7, R191, -0x10, R6.reuse ;  /* 0xfffffff0bf075824 */ /* 0x100fe200078e0206 */
[----:B------:R-:W-:Y:S01]  /*5670*/  CS2R R148, SRZ ;  /* 0x0000000000947805 */ /* 0x000fe2000001ff00 */
[----:B------:R-:W-:Y:S01]  /*5680*/  @P5 IMAD R5, R189, -0x10, R6 ;  /* 0xfffffff0bd055824 */ /* 0x000fe200078e0206 */
[----:B------:R-:W-:Y:S01]  /*5690*/  CS2R R158, SRZ ;  /* 0x00000000009e7805 */ /* 0x000fe2000001ff00 */
[----:B------:R-:W-:Y:S01]  /*56a0*/  @P5 IMAD R4, R188, 0x10, R7 ;  /* 0x00000010bc045824 */ /* 0x000fe200078e0207 */
[----:B------:R-:W-:Y:S02]  /*56b0*/  CS2R R156, SRZ ;  /* 0x00000000009c7805 */ /* 0x000fe4000001ff00 */
[----:B------:R-:W-:Y:S02]  /*56c0*/  CS2R R154, SRZ ;  /* 0x00000000009a7805 */ /* 0x000fe4000001ff00 */
[----:B------:R-:W-:Y:S02]  /*56d0*/  CS2R R152, SRZ ;  /* 0x0000000000987805 */ /* 0x000fe4000001ff00 */
[----:B------:R-:W-:Y:S02]  /*56e0*/  CS2R R162, SRZ ;  /* 0x0000000000a27805 */ /* 0x000fe4000001ff00 */
[----:B------:R-:W-:Y:S01]  /*56f0*/  CS2R R160, SRZ ;  /* 0x0000000000a07805 */ /* 0x000fe2000001ff00 */
[----:B------:R-:W-:Y:S06]  /*5700*/  @P1 BRA `(.L_x_91) ;  /* 0x00000000000c1947 */ /* 0x000fec0003800000 */
[----:B------:R-:W-:Y:S04]  /*5710*/  SHF.L.U32 R0, R180, 0x1f, RZ ;  /* 0x0000001fb4007819 */ /* 0x000fe800000006ff */
[----:B------:R-:W1:Y:S02]  /*5720*/  SYNCS.PHASECHK.TRANS64.TRYWAIT P1, [R3+URZ+0x60], R0 ;  /* 0x00006000030075a7 */ /* 0x000e6400080211ff */
[----:B-1----:R-:W-:Y:S05]  /*5730*/  @!P1 BRA `(.L_x_92) ;  /* 0x0000003400509947 */ /* 0x002fea0003800000 */
.L_x_91:
[----:B------:R-:W-:Y:S05]  /*5740*/  BSYNC B0 ;  /* 0x0000000000007941 */ /* 0x000fea0003800000 */
.L_x_90:
[----:B------:R-:W-:Y:S01]  /*5750*/  ISETP.NE.AND P1, PT, R209, RZ, PT ;  /* 0x000000ffd100720c */ /* 0x000fe20003f25270 */
[----:B-1----:R-:W-:Y:S02]  /*5760*/  VIADD R3, R3, 0x70 ;  /* 0x0000007003037836 */ /* 0x002fe40000000000 */
[----:B------:R-:W-:Y:S02]  /*5770*/  IMAD.U32 R0, RZ, RZ, UR37 ;  /* 0x00000025ff007e24 */ /* 0x000fe4000f8e00ff */
[----:B------:R-:W-:Y:S03]  /*5780*/  VIADD R181, R181, 0x1 ;  /* 0x00000001b5b57836 */ /* 0x000fe60000000000 */
[----:B------:R-:W-:Y:S05]  /*5790*/  PRMT R0, R0, 0x654, R3 ;  /* 0x0000065400007816 */ /* 0x000fea0000000003 */
[----:B------:R1:W3:Y:S04]  /*57a0*/  @P1 LDS.128 R148, [R6] ;  /* 0x0000000006941984 */ /* 0x0002e80000000c00 */
[----:B------:R1:W1:Y:S04]  /*57b0*/  @P1 LDS.128 R156, [R5+0x20] ;  /* 0x00002000059c1984 */ /* 0x0002680000000c00 */
[----:B------:R1:W1:Y:S04]  /*57c0*/  @P1 LDS.128 R152, [R7+0x10] ;  /* 0x0000100007981984 */ /* 0x0002680000000c00 */
[----:B------:R1:W1:Y:S01]  /*57d0*/  @P1 LDS.128 R160, [R4+0x10] ;  /* 0x0000100004a01984 */ /* 0x0002620000000c00 */
[C---:B------:R-:W-:Y:S01]  /*57e0*/  ISETP.NE.AND P1, PT, R181.reuse, 0x2, PT ;  /* 0x00000002b500780c */ /* 0x040fe20003f25270 */
[----:B------:R-:W-:Y:S01]  /*57f0*/  @!PT LDS RZ, [RZ] ;  /* 0x00000000fffff984 */ /* 0x000fe20000000800 */
[----:B------:R-:W-:Y:S01]  /*5800*/  @!PT LDS RZ, [RZ] ;  /* 0x00000000fffff984 */ /* 0x000fe20000000800 */
[----:B------:R-:W-:Y:S01]  /*5810*/  @!PT LDS RZ, [RZ] ;  /* 0x00000000fffff984 */ /* 0x000fe20000000800 */
[----:B------:R-:W-:Y:S01]  /*5820*/  @!PT LDS RZ, [RZ] ;  /* 0x00000000fffff984 */ /* 0x000fe20000000800 */
[----:B------:R5:W-:Y:S06]  /*5830*/  MEMBAR.ALL.CTA ;  /* 0x0000000000007992 */ /* 0x000bec0000008000 */
[----:B-----5:R-:W5:Y:S01]  /*5840*/  FENCE.VIEW.ASYNC.S ;  /* 0x00000000000073c6 */ /* 0x020f620000000000 */
[----:B------:R-:W-:Y:S02]  /*5850*/  SEL R3, RZ, 0x1, P1 ;  /* 0x00000001ff037807 */ /* 0x000fe40000800000 */
[----:B------:R-:W-:Y:S02]  /*5860*/  SEL R181, R181, RZ, P1 ;  /* 0x000000ffb5b57207 */ /* 0x000fe40000800000 */
[----:B------:R-:W-:Y:S01]  /*5870*/  LOP3.LUT R180, R180, R3, RZ, 0x3c, !PT ;  /* 0x00000003b4b47212 */ /* 0x000fe200078e3cff */
[----:B-----5:R1:W-:Y:S06]  /*5880*/  SYNCS.ARRIVE.TRANS64.RED.A1T0 RZ, [R0+URZ], RZ ;  /* 0x000000ff00ff79a7 */ /* 0x0203ec00081004ff */
.L_x_89:
[----:B------:R-:W-:Y:S05]  /*5890*/  BSYNC B1 ;  /* 0x0000000000017941 */ /* 0x000fea0003800000 */
.L_x_88:
[----:B-1----:R-:W-:Y:S04]  /*58a0*/  SHF.R.U32.HI R0, RZ, 0x15, R80 ;  /* 0x00000015ff007819 */ /* 0x002fe80000011650 */
[----:B------:R-:W-:Y:S01]  /*58b0*/  LOP3.LUT P1, RZ, R0, 0x3, R173, 0x48, !PT ;  /* 0x0000000300ff7812 */ /* 0x000fe200078248ad */
[----:B------:R-:W-:Y:S01]  /*58c0*/  @!UPT UIADD3 URZ, UPT, UPT, URZ, URZ, URZ ;  /* 0x000000fffffff290 */ /* 0x000fe2000fffe0ff */
[----:B----4-:R-:W-:Y:S11]  /*58d0*/  @P0 BRA `(.L_x_93) ;  /* 0x0000000000080947 */ /* 0x010ff60003800000 */
[----:B------:R-:W1:Y:S02]  /*58e0*/  SYNCS.PHASECHK.TRANS64.TRYWAIT P0, [R207+URZ+0xb0], R2 ;  /* 0x0000b002cf0075a7 */ /* 0x000e6400080011ff */
[----:B-1----:R-:W-:Y:S05]  /*58f0*/  @!P0 BRA `(.L_x_94) ;  /* 0x0000003000f48947 */ /* 0x002fea0003800000 */
.L_x_93:
[----:B------:R-:W-:Y:S04]  /*5900*/  BSSY.RECONVERGENT B6, `(.L_x_95) ;  /* 0x0000012000067945 */ /* 0x000fe80003800200 */
[----:B------:R-:W-:Y:S05]  /*5910*/  @!P1 BRA `(.L_x_96) ;  /* 0x0000000000409947 */ /* 0x000fea0003800000 */
[----:B------:R-:W4:Y:S01]  /*5920*/  LDCU.64 UR8, c[0x4][0x70] ;  /* 0x01000e00ff0877ac */ /* 0x000f220008000a00 */
[----:B------:R-:W-:Y:S01]  /*5930*/  MOV R3, 0x0 ;  /* 0x0000000000037802 */ /* 0x000fe20000000f00 */
[----:B------:R-:W-:Y:S02]  /*5940*/  HFMA2 R12, -RZ, RZ, 0, 5.9604644775390625e-08 ;  /* 0x00000001ff0c7431 */ /* 0x000fe400000001ff */
[----:B------:R-:W-:Y:S02]  /*5950*/  IMAD.MOV.U32 R8, RZ, RZ, 0x192 ;  /* 0x00000192ff087424 */ /* 0x000fe400078e00ff */
[----:B------:R-:W-:Y:S01]  /*5960*/  IMAD.MOV.U32 R13, RZ, RZ, RZ ;  /* 0x000000ffff0d7224 */ /* 0x000fe200078e00ff */
[----:B------:R-:W5:Y:S01]  /*5970*/  LDCU.64 UR6, c[0x4][0x78] ;  /* 0x01000f00ff0677ac */ /* 0x000f620008000a00 */
[----:B-1----:R-:W1:Y:S01]  /*5980*/  LDC.64 R2, c[0x4][R3] ;  /* 0x0100000003027b82 */ /* 0x002e620000000a00 */
[----:B------:R-:W2:Y:S01]  /*5990*/  LDCU.64 UR4, c[0x4][0x10] ;  /* 0x01000200ff0477ac */ /* 0x000ea20008000a00 */
[----:B----4-:R-:W-:Y:S01]  /*59a0*/  MOV R5, UR9 ;  /* 0x0000000900057c02 */ /* 0x010fe20008000f00 */
[----:B------:R-:W-:Y:S01]  /*59b0*/  IMAD.U32 R4, RZ, RZ, UR8 ;  /* 0x00000008ff047e24 */ /* 0x000fe2000f8e00ff */
[----:B-----5:R-:W-:Y:S01]  /*59c0*/  MOV R7, UR7 ;  /* 0x0000000700077c02 */ /* 0x020fe20008000f00 */
[----:B------:R-:W-:Y:S01]  /*59d0*/  IMAD.U32 R6, RZ, RZ, UR6 ;  /* 0x00000006ff067e24 */ /* 0x000fe2000f8e00ff */
[----:B--2---:R-:W-:Y:S01]  /*59e0*/  MOV R11, UR5 ;  /* 0x00000005000b7c02 */ /* 0x004fe20008000f00 */
[----:B------:R-:W-:Y:S02]  /*59f0*/  IMAD.U32 R10, RZ, RZ, UR4 ;  /* 0x00000004ff0a7e24 */ /* 0x000fe4000f8e00ff */
[----:B------:R-:W-:Y:S07]  /*5a00*/  LEPC R20, `(.L_x_96) ;  /* 0x000000001014794e */ /* 0x000fee0000000000 */
[----:B-1-3--:R-:W-:Y:S05]  /*5a10*/  CALL.ABS.NOINC R2 ;  /* 0x0000000002007343 */ /* 0x00afea0003c00000 */
.L_x_96:
[----:B------:R-:W-:Y:S05]  /*5a20*/  BSYNC.RECONVERGENT B6 ;  /* 0x0000000000067941 */ /* 0x000fea0003800200 */
.L_x_95:
[-C--:B---3--:R-:W-:Y:S01]  /*5a30*/  F2FP.F16.E4M3.UNPACK_B R83, R148.reuse ;  /* 0x00000094ff53723e */ /* 0x088fe200020006ff */
[----:B------:R-:W-:Y:S05]  /*5a40*/  WARPSYNC.ALL ;  /* 0x0000000000007948 */ /* 0x000fea0003800000 */
[----:B------:R-:W-:Y:S01]  /*5a50*/  R2UR UR4, R80 ;  /* 0x00000000500472ca */ /* 0x000fe200000e0000 */
[--C-:B------:R-:W-:Y:S01]  /*5a60*/  HADD2.F32 R82, -RZ, R83.reuse.H0_H0 ;  /* 0x20000053ff527230 */ /* 0x100fe20000004100 */
[----:B------:R-:W-:Y:S01]  /*5a70*/  F2FP.F16.E4M3.UNPACK_B R85, R148.H1 ;  /* 0x00000094ff55723e */ /* 0x000fe200030006ff */
[----:B------:R-:W-:Y:S01]  /*5a80*/  HADD2.F32 R83, -RZ, R83.H1_H1 ;  /* 0x30000053ff537230 */ /* 0x000fe20000004100 */
[-C--:B------:R-:W-:Y:S01]  /*5a90*/  F2FP.F16.E4M3.UNPACK_B R87, R149.reuse ;  /* 0x00000095ff57723e */ /* 0x080fe200020006ff */
[----:B------:R-:W-:Y:S01]  /*5aa0*/  BSSY.RECONVERGENT B0, `(.L_x_97) ;  /* 0x000011d000007945 */ /* 0x000fe20003800200 */
[----:B------:R-:W-:Y:S01]  /*5ab0*/  F2FP.F16.E4M3.UNPACK_B R89, R149.H1 ;  /* 0x00000095ff59723e */ /* 0x000fe200030006ff */
[----:B------:R-:W-:Y:S01]  /*5ac0*/  HADD2.F32 R84, -RZ, R85.H0_H0 ;  /* 0x20000055ff547230 */ /* 0x000fe20000004100 */
[-C--:B------:R-:W-:Y:S01]  /*5ad0*/  F2FP.F16.E4M3.UNPACK_B R91, R150.reuse ;  /* 0x00000096ff5b723e */ /* 0x080fe200020006ff */
[----:B------:R-:W-:Y:S01]  /*5ae0*/  HADD2.F32 R88, -RZ, R87.H1_H1 ;  /* 0x30000057ff587230 */ /* 0x000fe20000004100 */
[----:B------:R-:W-:Y:S01]  /*5af0*/  F2FP.F16.E4M3.UNPACK_B R93, R150.H1 ;  /* 0x00000096ff5d723e */ /* 0x000fe200030006ff */
[----:B------:R-:W-:Y:S01]  /*5b00*/  HADD2.F32 R86, -RZ, R85.H1_H1 ;  /* 0x30000055ff567230 */ /* 0x000fe20000004100 */
[-C--:B------:R-:W-:Y:S01]  /*5b10*/  F2FP.F16.E4M3.UNPACK_B R95, R151.reuse ;  /* 0x00000097ff5f723e */ /* 0x080fe200020006ff */
[----:B------:R-:W2:Y:S01]  /*5b20*/  LDTM.x64 R4, tmem[UR4] ;  /* 0x00000004000479ee */ /* 0x000ea20008340000 */
[----:B------:R-:W-:Y:S01]  /*5b30*/  F2FP.F16.E4M3.UNPACK_B R97, R151.H1 ;  /* 0x00000097ff61723e */ /* 0x000fe200030006ff */
[----:B------:R-:W-:Y:S01]  /*5b40*/  HADD2.F32 R85, -RZ, R87.H0_H0 ;  /* 0x20000057ff557230 */ /* 0x000fe20000004100 */
[-C--:B------:R-:W-:Y:S01]  /*5b50*/  F2FP.F16.E4M3.UNPACK_B R99, R152.reuse ;  /* 0x00000098ff63723e */ /* 0x080fe200020006ff */
[----:B------:R-:W-:Y:S01]  /*5b60*/  HADD2.F32 R87, -RZ, R89.H0_H0 ;  /* 0x20000059ff577230 */ /* 0x000fe20000004100 */
[----:B------:R-:W-:Y:S01]  /*5b70*/  F2FP.F16.E4M3.UNPACK_B R101, R152.H1 ;  /* 0x00000098ff65723e */ /* 0x000fe200030006ff */
[----:B------:R-:W-:Y:S01]  /*5b80*/  HADD2.F32 R92, -RZ, R91.H1_H1 ;  /* 0x3000005bff5c7230 */ /* 0x000fe20000004100 */
[----:B------:R-:W-:Y:S01]  /*5b90*/  ISETP.NE.AND P6, PT, R184, RZ, PT ;  /* 0x000000ffb800720c */ /* 0x000fe20003fc5270 */
[----:B------:R-:W-:Y:S01]  /*5ba0*/  HADD2.F32 R96, -RZ, R95.H1_H1 ;  /* 0x3000005fff607230 */ /* 0x000fe20000004100 */
[----:B------:R-:W-:Y:S01]  /*5bb0*/  SHF.L.U32 R211, R176, 0x4, RZ ;  /* 0x00000004b0d37819 */ /* 0x000fe200000006ff */
[----:B------:R-:W-:Y:S01]  /*5bc0*/  HADD2.F32 R100, -RZ, R99.H1_H1 ;  /* 0x30000063ff647230 */ /* 0x000fe20000004100 */
[----:B------:R-:W-:Y:S01]  /*5bd0*/  SHF.L.U32 R219, R175, 0x4, RZ ;  /* 0x00000004afdb7819 */ /* 0x000fe200000006ff */
[----:B------:R-:W-:Y:S01]  /*5be0*/  HADD2.F32 R90, -RZ, R89.H1_H1 ;  /* 0x30000059ff5a7230 */ /* 0x000fe20000004100 */
[C---:B------:R-:W-:Y:S01]  /*5bf0*/  IADD3 R204, PT, PT, R190.reuse, R211, RZ ;  /* 0x000000d3becc7210 */ /* 0x040fe20007ffe0ff */
[----:B------:R-:W-:Y:S01]  /*5c00*/  HADD2.F32 R89, -RZ, R91.H0_H0 ;  /* 0x2000005bff597230 */ /* 0x000fe20000004100 */
[----:B------:R-:W-:Y:S01]  /*5c10*/  IADD3 R206, PT, PT, R190, R219, RZ ;  /* 0x000000dbbece7210 */ /* 0x000fe20007ffe0ff */
[--C-:B------:R-:W-:Y:S01]  /*5c20*/  HADD2.F32 R91, -RZ, R93.reuse.H0_H0 ;  /* 0x2000005dff5b7230 */ /* 0x100fe20000004100 */
[----:B------:R-:W-:Y:S01]  /*5c30*/  SHF.L.U32 R217, R188, 0x4, RZ ;  /* 0x00000004bcd97819 */ /* 0x000fe200000006ff */
[----:B------:R-:W-:Y:S01]  /*5c40*/  HADD2.F32 R94, -RZ, R93.H1_H1 ;  /* 0x3000005dff5e7230 */ /* 0x000fe20000004100 */
[-C--:B------:R-:W-:Y:S01]  /*5c50*/  F2FP.F16.E4M3.UNPACK_B R103, R153.reuse ;  /* 0x00000099ff67723e */ /* 0x080fe200020006ff */
[----:B------:R-:W-:Y:S01]  /*5c60*/  HADD2.F32 R93, -RZ, R95.H0_H0 ;  /* 0x2000005fff5d7230 */ /* 0x000fe20000004100 */
[----:B------:R-:W-:Y:S01]  /*5c70*/  IADD3 R205, PT, PT, R217, R204, RZ ;  /* 0x000000ccd9cd7210 */ /* 0x000fe20007ffe0ff */
[----:B------:R-:W-:Y:S01]  /*5c80*/  HADD2.F32 R95, -RZ, R97.H0_H0 ;  /* 0x20000061ff5f7230 */ /* 0x000fe20000004100 */
[----:B------:R-:W-:Y:S01]  /*5c90*/  F2FP.F16.E4M3.UNPACK_B R105, R153.H1 ;  /* 0x00000099ff69723e */ /* 0x000fe200030006ff */
[C---:B--2---:R-:W-:Y:S01]  /*5ca0*/  FMUL R0, R78.reuse, R4 ;  /* 0x000000044e007220 */ /* 0x044fe20000400000 */
[C---:B-1----:R-:W-:Y:S01]  /*5cb0*/  FMUL R2, R78.reuse, R5 ;  /* 0x000000054e027220 */ /* 0x042fe20000400000 */
[C---:B------:R-:W-:Y:S01]  /*5cc0*/  FMUL R4, R78.reuse, R8 ;  /* 0x000000084e047220 */ /* 0x040fe20000400000 */
[C---:B------:R-:W-:Y:S01]  /*5cd0*/  FMUL R5, R78.reuse, R9 ;  /* 0x000000094e057220 */ /* 0x040fe20000400000 */
[C---:B------:R-:W-:Y:S01]  /*5ce0*/  FFMA R0, R81.reuse, R82, R0 ;  /* 0x0000005251007223 */ /* 0x040fe20000000000 */
[C---:B------:R-:W-:Y:S01]  /*5cf0*/  FFMA R2, R81.reuse, R83, R2 ;  /* 0x0000005351027223 */ /* 0x040fe20000000002 */
[C---:B------:R-:W-:Y:S01]  /*5d00*/  FMUL R8, R78.reuse, R12 ;  /* 0x0000000c4e087220 */ /* 0x040fe20000400000 */
[C---:B------:R-:W-:Y:S01]  /*5d10*/  FMUL R9, R78.reuse, R13 ;  /* 0x0000000d4e097220 */ /* 0x040fe20000400000 */
[C---:B------:R-:W-:Y:S01]  /*5d20*/  FMUL R12, R78.reuse, R16 ;  /* 0x000000104e0c7220 */ /* 0x040fe20000400000 */
[C---:B------:R-:W-:Y:S01]  /*5d30*/  FMUL R13, R78.reuse, R17 ;  /* 0x000000114e0d7220 */ /* 0x040fe20000400000 */
[C---:B------:R-:W-:Y:S01]  /*5d40*/  FMUL R16, R78.reuse, R20 ;  /* 0x000000144e107220 */ /* 0x040fe20000400000 */
[C---:B------:R-:W-:Y:S01]  /*5d50*/  FMUL R17, R78.reuse, R21 ;  /* 0x000000154e117220 */ /* 0x040fe20000400000 */
[----:B------:R-:W-:Y:S02]  /*5d60*/  HADD2.F32 R104, -RZ, R103.H1_H1 ;  /* 0x30000067ff687230 */ /* 0x000fe40000004100 */
[C---:B------:R-:W-:Y:S01]  /*5d70*/  FMUL R20, R78.reuse, R24 ;  /* 0x000000184e147220 */ /* 0x040fe20000400000 */
[C---:B------:R-:W-:Y:S01]  /*5d80*/  FMUL R21, R78.reuse, R25 ;  /* 0x000000194e157220 */ /* 0x040fe20000400000 */
[C---:B------:R-:W-:Y:S01]  /*5d90*/  FMUL R24, R78.reuse, R28 ;  /* 0x0000001c4e187220 */ /* 0x040fe20000400000 */
[C---:B------:R-:W-:Y:S01]  /*5da0*/  FMUL R25, R78.reuse, R29 ;  /* 0x0000001d4e197220 */ /* 0x040fe20000400000 */
[C---:B------:R-:W-:Y:S01]  /*5db0*/  FMUL R28, R78.reuse, R32 ;  /* 0x000000204e1c7220 */ /* 0x040fe20000400000 */
[C---:B------:R-:W-:Y:S01]  /*5dc0*/  FMUL R29, R78.reuse, R33 ;  /* 0x000000214e1d7220 */ /* 0x040fe20000400000 */
[C---:B------:R-:W-:Y:S01]  /*5dd0*/  FMUL R32, R78.reuse, R36 ;  /* 0x000000244e207220 */ /* 0x040fe20000400000 */
[----:B------:R-:W-:Y:S01]  /*5de0*/  F2FP.F16.E4M3.UNPACK_B R107, R154 ;  /* 0x0000009aff6b723e */ /* 0x000fe200020006ff */
[C---:B------:R-:W-:Y:S01]  /*5df0*/  FMUL R33, R78.reuse, R37 ;  /* 0x000000254e217220 */ /* 0x040fe20000400000 */
[C---:B------:R-:W-:Y:S01]  /*5e00*/  FMUL R36, R78.reuse, R40 ;  /* 0x000000284e247220 */ /* 0x040fe20000400000 */
[----:B------:R-:W-:Y:S01]  /*5e10*/  F2FP.F16.E4M3.UNPACK_B R109, R154.H1 ;  /* 0x0000009aff6d723e */ /* 0x000fe200030006ff */
[C---:B------:R-:W-:Y:S01]  /*5e20*/  FMUL R37, R78.reuse, R41 ;  /* 0x000000294e257220 */ /* 0x040fe20000400000 */
[----:B------:R-:W-:Y:S02]  /*5e30*/  HADD2.F32 R108, -RZ, R107.H1_H1 ;  /* 0x3000006bff6c7230 */ /* 0x000fe40000004100 */
        /* <DEDUP_REMOVED lines=26> */
[C---:B------:R-:W-:Y:S01]  /*5fe0*/  FFMA R3, R81.reuse, R84, R3 ;  /* 0x0000005451037223 */ /* 0x040fe20000000003 */
[C---:B------:R-:W-:Y:S01]  /*5ff0*/  FFMA R7, R81.reuse, R86, R7 ;  /* 0x0000005651077223 */ /* 0x040fe20000000007 */
[----:B------:R-:W-:Y:S01]  /*6000*/  F2FP.F16.E4M3.UNPACK_B R127, R159 ;  /* 0x0000009fff7f723e */ /* 0x000fe200020006ff */
[C---:B------:R-:W-:Y:S01]  /*6010*/  FFMA R4, R81.reuse, R85, R4 ;  /* 0x0000005551047223 */ /* 0x040fe20000000004 */
[C---:B------:R-:W-:Y:S01]  /*6020*/  FFMA R5, R81.reuse, R88, R5 ;  /* 0x0000005851057223 */ /* 0x040fe20000000005 */
[----:B------:R-:W-:Y:S01]  /*6030*/  F2FP.F16.E4M3.UNPACK_B R129, R159.H1 ;  /* 0x0000009fff81723e */ /* 0x000fe200030006ff */
[----:B------:R-:W-:Y:S01]  /*6040*/  FFMA R6, R81, R87, R6 ;  /* 0x0000005751067223 */ /* 0x000fe20000000006 */
[----:B------:R-:W-:Y:S01]  /*6050*/  F2FP.SATFINITE.E4M3.F32.PACK_AB_MERGE_C R185, R7, R3, RZ ;  /* 0x0000000307b9723e */ /* 0x000fe200048070ff */
[----:B------:R-:W-:Y:S02]  /*6060*/  HADD2.F32 R124, -RZ, R123.H1_H1 ;  /* 0x3000007bff7c7230 */ /* 0x000fe40000004100 */
[----:B------:R-:W-:Y:S01]  /*6070*/  FMUL R11, R78, R11 ;  /* 0x0000000b4e0b7220 */ /* 0x000fe20000400000 */
[----:B------:R-:W-:Y:S01]  /*6080*/  HADD2.F32 R128, -RZ, R127.H1_H1 ;  /* 0x3000007fff807230 */ /* 0x000fe20000004100 */
[----:B------:R-:W-:Y:S01]  /*6090*/  F2FP.SATFINITE.E4M3.F32.PACK_AB_MERGE_C R184, R2, R0, R185 ;  /* 0x0000000002b8723e */ /* 0x000fe200048070b9 */
[C---:B------:R-:W-:Y:S01]  /*60a0*/  FMUL R10, R78.reuse, R14 ;  /* 0x0000000e4e0a7220 */ /* 0x040fe20000400000 */
[C---:B------:R-:W-:Y:S01]  /*60b0*/  FFMA R11, R81.reuse, R90, R11 ;  /* 0x0000005a510b7223 */ /* 0x040fe2000000000b */
[C---:B------:R-:W-:Y:S01]  /*60c0*/  FFMA R8, R81.reuse, R89, R8 ;  /* 0x0000005951087223 */ /* 0x040fe20000000008 */
[----:B------:R-:W-:Y:S01]  /*60d0*/  FFMA R9, R81, R92, R9 ;  /* 0x0000005c51097223 */ /* 0x000fe20000000009 */
[----:B------:R-:W-:Y:S01]  /*60e0*/  F2FP.F16.E4M3.UNPACK_B R131, R160 ;  /* 0x000000a0ff83723e */ /* 0x000fe200020006ff */
[----:B------:R-:W-:Y:S01]  /*60f0*/  HADD2.F32 R98, -RZ, R97.H1_H1 ;  /* 0x30000061ff627230 */ /* 0x000fe20000004100 */
[----:B------:R-:W-:Y:S01]  /*6100*/  F2FP.SATFINITE.E4M3.F32.PACK_AB_MERGE_C R186, R11, R6, RZ ;  /* 0x000000060bba723e */ /* 0x000fe200048070ff */
[----:B------:R-:W-:Y:S01]  /*6110*/  FFMA R10, R81, R91, R10 ;  /* 0x0000005b510a7223 */ /* 0x000fe2000000000a */
[----:B------:R-:W-:Y:S02]  /*6120*/  HADD2.F32 R97, -RZ, R99.H0_H0 ;  /* 0x20000063ff617230 */ /* 0x000fe40000004100 */
[C---:B------:R-:W-:Y:S01]  /*6130*/  FMUL R15, R78.reuse, R15 ;  /* 0x0000000f4e0f7220 */ /* 0x040fe20000400000 */
[----:B------:R-:W-:Y:S01]  /*6140*/  F2FP.SATFINITE.E4M3.F32.PACK_AB_MERGE_C R185, R5, R4, R186 ;  /* 0x0000000405b9723e */ /* 0x000fe200048070ba */
[----:B------:R-:W-:Y:S02]  /*6150*/  HADD2.F32 R132, -RZ, R131.H1_H1 ;  /* 0x30000083ff847230 */ /* 0x000fe40000004100 */
[C---:B------:R-:W-:Y:S01]  /*6160*/  FMUL R14, R78.reuse, R18 ;  /* 0x000000124e0e7220 */ /* 0x040fe20000400000 */
[C---:B------:R-:W-:Y:S01]  /*6170*/  FFMA R15, R81.reuse, R94, R15 ;  /* 0x0000005e510f7223 */ /* 0x040fe2000000000f */
[C---:B------:R-:W-:Y:S01]  /*6180*/  FFMA R12, R81.reuse, R93, R12 ;  /* 0x0000005d510c7223 */ /* 0x040fe2000000000c */
[----:B------:R-:W-:Y:S01]  /*6190*/  FFMA R13, R81, R96, R13 ;  /* 0x00000060510d7223 */ /* 0x000fe2000000000d */
[----:B------:R-:W-:Y:S01]  /*61a0*/  F2FP.F16.E4M3.UNPACK_B R133, R160.H1 ;  /* 0x000000a0ff85723e */ /* 0x000fe200030006ff */
[--C-:B------:R-:W-:Y:S01]  /*61b0*/  HADD2.F32 R99, -RZ, R101.reuse.H0_H0 ;  /* 0x20000065ff637230 */ /* 0x100fe20000004100 */
[----:B------:R-:W-:Y:S01]  /*61c0*/  F2FP.SATFINITE.E4M3.F32.PACK_AB_MERGE_C R186, R15, R10, RZ ;  /* 0x0000000a0fba723e */ /* 0x000fe200048070ff */
[----:B------:R-:W-:Y:S01]  /*61d0*/  FFMA R14, R81, R95, R14 ;  /* 0x0000005f510e7223 */ /* 0x000fe2000000000e */
[C---:B------:R-:W-:Y:S01]  /*61e0*/  FMUL R19, R78.reuse, R19 ;  /* 0x000000134e137220 */ /* 0x040fe20000400000 */
[----:B------:R-:W-:Y:S01]  /*61f0*/  HADD2.F32 R102, -RZ, R101.H1_H1 ;  /* 0x30000065ff667230 */ /* 0x000fe20000004100 */
[----:B------:R-:W-:Y:S01]  /*6200*/  F2FP.SATFINITE.E4M3.F32.PACK_AB_MERGE_C R186, R9, R8, R186 ;  /* 0x0000000809ba723e */ /* 0x000fe200048070ba */
[----:B------:R-:W-:Y:S02]  /*6210*/  HADD2.F32 R101, -RZ, R103.H0_H0 ;  /* 0x20000067ff657230 */ /* 0x000fe40000004100 */
[C---:B------:R-:W-:Y:S01]  /*6220*/  FFMA R19, R81.reuse, R98, R19 ;  /* 0x0000006251137223 */ /* 0x040fe20000000013 */
[C---:B------:R-:W-:Y:S01]  /*6230*/  FFMA R16, R81.reuse, R97, R16 ;  /* 0x0000006151107223 */ /* 0x040fe20000000010 */
[----:B------:R-:W-:Y:S01]  /*6240*/  FFMA R17, R81, R100, R17 ;  /* 0x0000006451117223 */ /* 0x000fe20000000011 */
[C---:B------:R-:W-:Y:S01]  /*6250*/  FMUL R18, R78.reuse, R22 ;  /* 0x000000164e127220 */ /* 0x040fe20000400000 */
[----:B------:R-:W-:Y:S01]  /*6260*/  F2FP.F16.E4M3.UNPACK_B R135, R161 ;  /* 0x000000a1ff87723e */ /* 0x000fe200020006ff */
        /* <DEDUP_REMOVED lines=10> */
[----:B------:R1:W-:Y:S01]  /*6310*/  STS.128 [R172+UR49+0x4200], R184 ;  /* 0x004200b8ac007988 */ /* 0x0003e20008000c31 */
[----:B------:R-:W-:Y:S01]  /*6320*/  HADD2.F32 R136, -RZ, R135.H1_H1 ;  /* 0x30000087ff887230 */ /* 0x000fe20000004100 */
[----:B------:R-:W-:Y:S01]  /*6330*/  F2FP.SATFINITE.E4M3.F32.PACK_AB_MERGE_C R196, R23, R18, RZ ;  /* 0x0000001217c4723e */ /* 0x000fe200048070ff */
[C---:B------:R-:W-:Y:S01]  /*6340*/  FMUL R22, R78.reuse, R26 ;  /* 0x0000001a4e167220 */ /* 0x040fe20000400000 */
[C---:B------:R-:W-:Y:S01]  /*6350*/  FMUL R27, R78.reuse, R27 ;  /* 0x0000001b4e1b7220 */ /* 0x040fe20000400000 */
[--C-:B------:R-:W-:Y:S01]  /*6360*/  HADD2.F32 R107, -RZ, R109.reuse.H0_H0 ;  /* 0x2000006dff6b7230 */ /* 0x100fe20000004100 */
[----:B------:R-:W-:Y:S01]  /*6370*/  F2FP.SATFINITE.E4M3.F32.PACK_AB_MERGE_C R196, R17, R16, R196 ;  /* 0x0000001011c4723e */ /* 0x000fe200048070c4 */
[C---:B------:R-:W-:Y:S01]  /*6380*/  FFMA R22, R81.reuse, R103, R22 ;  /* 0x0000006751167223 */ /* 0x040fe20000000016 */
[C---:B------:R-:W-:Y:S01]  /*6390*/  FFMA R27, R81.reuse, R106, R27 ;  /* 0x0000006a511b7223 */ /* 0x040fe2000000001b */
[C---:B------:R-:W-:Y:S01]  /*63a0*/  FFMA R24, R81.reuse, R105, R24 ;  /* 0x0000006951187223 */ /* 0x040fe20000000018 */
[----:B------:R-:W-:Y:S01]  /*63b0*/  F2FP.F16.E4M3.UNPACK_B R137, R161.H1 ;  /* 0x000000a1ff89723e */ /* 0x000fe200030006ff */
[----:B------:R-:W-:Y:S02]  /*63c0*/  HADD2.F32 R110, -RZ, R109.H1_H1 ;  /* 0x3000006dff6e7230 */ /* 0x000fe40000004100 */
[----:B------:R-:W-:Y:S01]  /*63d0*/  FFMA R25, R81, R108, R25 ;  /* 0x0000006c51197223 */ /* 0x000fe20000000019 */
[----:B------:R-:W-:Y:S01]  /*63e0*/  F2FP.SATFINITE.E4M3.F32.PACK_AB_MERGE_C R197, R27, R22, RZ ;  /* 0x000000161bc5723e */ /* 0x000fe200048070ff */
[----:B------:R-:W-:Y:S02]  /*63f0*/  HADD2.F32 R109, -RZ, R111.H0_H0 ;  /* 0x2000006fff6d7230 */ /* 0x000fe40000004100 */
[C---:B------:R-:W-:Y:S01]  /*6400*/  FMUL R26, R78.reuse, R30 ;  /* 0x0000001e4e1a7220 */ /* 0x040fe20000400000 */
[C---:B------:R-:W-:Y:S01]  /*6410*/  FMUL R31, R78.reuse, R31 ;  /* 0x0000001f4e1f7220 */ /* 0x040fe20000400000 */
[--C-:B------:R-:W-:Y:S01]  /*6420*/  HADD2.F32 R111, -RZ, R113.reuse.H0_H0 ;  /* 0x20000071ff6f7230 */ /* 0x100fe20000004100 */
[----:B------:R-:W-:Y:S01]  /*6430*/  F2FP.SATFINITE.E4M3.F32.PACK_AB_MERGE_C R197, R21, R20, R197 ;  /* 0x0000001415c5723e */ /* 0x000fe200048070c5 */
[C---:B------:R-:W-:Y:S01]  /*6440*/  FFMA R26, R81.reuse, R107, R26 ;  /* 0x0000006b511a7223 */ /* 0x040fe2000000001a */
[C---:B------:R-:W-:Y:S01]  /*6450*/  FFMA R31, R81.reuse, R110, R31 ;  /* 0x0000006e511f7223 */ /* 0x040fe2000000001f */
[C---:B------:R-:W-:Y:S01]  /*6460*/  FFMA R28, R81.reuse, R109, R28 ;  /* 0x0000006d511c7223 */ /* 0x040fe2000000001c */
[----:B------:R-:W-:Y:S01]  /*6470*/  F2FP.F16.E4M3.UNPACK_B R139, R162 ;  /* 0x000000a2ff8b723e */ /* 0x000fe200020006ff */
[----:B------:R-:W-:Y:S02]  /*6480*/  HADD2.F32 R114, -RZ, R113.H1_H1 ;  /* 0x30000071ff727230 */ /* 0x000fe40000004100 */
[----:B------:R-:W-:Y:S01]  /*6490*/  FFMA R29, R81, R112, R29 ;  /* 0x00000070511d7223 */ /* 0x000fe2000000001d */
[----:B------:R-:W-:Y:S01]  /*64a0*/  F2FP.SATFINITE.E4M3.F32.PACK_AB_MERGE_C R198, R31, R26, RZ ;  /* 0x0000001a1fc6723e */ /* 0x000fe200048070ff */
[----:B------:R-:W-:Y:S02]  /*64b0*/  HADD2.F32 R113, -RZ, R115.H0_H0 ;  /* 0x20000073ff717230 */ /* 0x000fe40000004100 */
[C---:B------:R-:W-:Y:S01]  /*64c0*/  FMUL R30, R78.reuse, R34 ;  /* 0x000000224e1e7220 */ /* 0x040fe20000400000 */
[----:B------:R-:W-:Y:S01]  /*64d0*/  HADD2.F32 R140, -RZ, R139.H1_H1 ;  /* 0x3000008bff8c7230 */ /* 0x000fe20000004100 */
[----:B------:R-:W-:Y:S01]  /*64e0*/  F2FP.SATFINITE.E4M3.F32.PACK_AB_MERGE_C R198, R25, R24, R198 ;  /* 0x0000001819c6723e */ /* 0x000fe200048070c6 */
[C---:B------:R-:W-:Y:S01]  /*64f0*/  FMUL R35, R78.reuse, R35 ;  /* 0x000000234e237220 */ /* 0x040fe20000400000 */
[--C-:B------:R-:W-:Y:S02]  /*6500*/  HADD2.F32 R115, -RZ, R117.reuse.H0_H0 ;  /* 0x20000075ff737230 */ /* 0x100fe40000004100 */
[C---:B------:R-:W-:Y:S01]  /*6510*/  FFMA R30, R81.reuse, R111, R30 ;  /* 0x0000006f511e7223 */ /* 0x040fe2000000001e */
[----:B------:R-:W-:Y:S02]  /*6520*/  HADD2.F32 R118, -RZ, R117.H1_H1 ;  /* 0x30000075ff767230 */ /* 0x000fe40000004100 */
[C---:B------:R-:W-:Y:S01]  /*6530*/  FFMA R35, R81.reuse, R114, R35 ;  /* 0x0000007251237223 */ /* 0x040fe20000000023 */
[C---:B------:R-:W-:Y:S01]  /*6540*/  FFMA R32, R81.reuse, R113, R32 ;  /* 0x0000007151207223 */ /* 0x040fe20000000020 */
[----:B------:R-:W-:Y:S01]  /*6550*/  F2FP.F16.E4M3.UNPACK_B R141, R162.H1 ;  /* 0x000000a2ff8d723e */ /* 0x000fe200030006ff */
[----:B------:R-:W-:Y:S01]  /*6560*/  FFMA R33, R81, R116, R33 ;  /* 0x0000007451217223 */ /* 0x000fe20000000021 */
[----:B------:R-:W-:Y:S01]  /*6570*/  HADD2.F32 R117, -RZ, R119.H0_H0 ;  /* 0x20000077ff757230 */ /* 0x000fe20000004100 */
        /* <DEDUP_REMOVED lines=9> */
[----:B------:R1:W-:Y:S01]  /*6610*/  STS.128 [R204+0x4010], R196 ;  /* 0x004010c4cc007388 */ /* 0x0003e20000000c00 */
[----:B------:R-:W-:Y:S01]  /*6620*/  FFMA R37, R81, R120, R37 ;  /* 0x0000007851257223 */ /* 0x000fe20000000025 */
[----:B------:R-:W-:Y:S01]  /*6630*/  F2FP.SATFINITE.E4M3.F32.PACK_AB_MERGE_C R200, R39, R34, RZ ;  /* 0x0000002227c8723e */ /* 0x000fe200048070ff */
[----:B------:R-:W-:Y:S02]  /*6640*/  HADD2.F32 R122, -RZ, R121.H1_H1 ;  /* 0x30000079ff7a7230 */ /* 0x000fe40000004100 */
[C---:B------:R-:W-:Y:S01]  /*6650*/  FMUL R38, R78.reuse, R42 ;  /* 0x0000002a4e267220 */ /* 0x040fe20000400000 */
[----:B------:R-:W-:Y:S01]  /*6660*/  HADD2.F32 R121, -RZ, R123.H0_H0 ;  /* 0x2000007bff797230 */ /* 0x000fe20000004100 */
[----:B------:R-:W-:Y:S01]  /*6670*/  F2FP.SATFINITE.E4M3.F32.PACK_AB_MERGE_C R200, R33, R32, R200 ;  /* 0x0000002021c8723e */ /* 0x000fe200048070c8 */
[----:B------:R-:W-:Y:S02]  /*6680*/  HADD2.F32 R144, -RZ, R143.H1_H1 ;  /* 0x3000008fff907230 */ /* 0x000fe40000004100 */
[C---:B------:R-:W-:Y:S01]  /*6690*/  FFMA R38, R81.reuse, R119, R38 ;  /* 0x0000007751267223 */ /* 0x040fe20000000026 */
[C---:B------:R-:W-:Y:S01]  /*66a0*/  FMUL R43, R78.reuse, R43 ;  /* 0x0000002b4e2b7220 */ /* 0x040fe20000400000 */
[--C-:B------:R-:W-:Y:S02]  /*66b0*/  HADD2.F32 R123, -RZ, R125.reuse.H0_H0 ;  /* 0x2000007dff7b7230 */ /* 0x100fe40000004100 */
[C---:B------:R-:W-:Y:S01]  /*66c0*/  FMUL R42, R78.reuse, R46 ;  /* 0x0000002e4e2a7220 */ /* 0x040fe20000400000 */
[----:B------:R-:W-:Y:S02]  /*66d0*/  HADD2.F32 R126, -RZ, R125.H1_H1 ;  /* 0x3000007dff7e7230 */ /* 0x000fe40000004100 */
[C---:B------:R-:W-:Y:S01]  /*66e0*/  FFMA R43, R81.reuse, R122, R43 ;  /* 0x0000007a512b7223 */ /* 0x040fe2000000002b */
[----:B------:R-:W-:Y:S01]  /*66f0*/  F2FP.F16.E4M3.UNPACK_B R145, R163.H1 ;  /* 0x000000a3ff91723e */ /* 0x000fe200030006ff */
[C---:B------:R-:W-:Y:S01]  /*6700*/  FFMA R40, R81.reuse, R121, R40 ;  /* 0x0000007951287223 */ /* 0x040fe20000000028 */
[----:B------:R-:W-:Y:S01]  /*6710*/  FFMA R41, R81, R124, R41 ;  /* 0x0000007c51297223 */ /* 0x000fe20000000029 */
[----:B------:R-:W-:Y:S01]  /*6720*/  ISETP.NE.AND P0, PT, R193, RZ, PT ;  /* 0x000000ffc100720c */ /* 0x000fe20003f05270 */
[----:B------:R-:W-:Y:S01]  /*6730*/  HADD2.F32 R125, -RZ, R127.H0_H0 ;  /* 0x2000007fff7d7230 */ /* 0x000fe20000004100 */
[----:B------:R-:W-:Y:S01]  /*6740*/  F2FP.SATFINITE.E4M3.F32.PACK_AB_MERGE_C R201, R43, R38, RZ ;  /* 0x000000262bc9723e */ /* 0x000fe200048070ff */
[----:B------:R-:W-:Y:S01]  /*6750*/  FFMA R42, R81, R123, R42 ;  /* 0x0000007b512a7223 */ /* 0x000fe2000000002a */
[C---:B------:R-:W-:Y:S01]  /*6760*/  FMUL R47, R78.reuse, R47 ;  /* 0x0000002f4e2f7220 */ /* 0x040fe20000400000 */
[--C-:B------:R-:W-:Y:S01]  /*6770*/  HADD2.F32 R127, -RZ, R129.reuse.H0_H0 ;  /* 0x20000081ff7f7230 */ /* 0x100fe20000004100 */
[----:B------:R-:W-:Y:S01]  /*6780*/  F2FP.SATFINITE.E4M3.F32.PACK_AB_MERGE_C R201, R37, R36, R201 ;  /* 0x0000002425c9723e */ /* 0x000fe200048070c9 */
[----:B------:R-:W-:Y:S02]  /*6790*/  HADD2.F32 R130, -RZ, R129.H1_H1 ;  /* 0x30000081ff827230 */ /* 0x000fe40000004100 */
[C---:B------:R-:W-:Y:S01]  /*67a0*/  FFMA R47, R81.reuse, R126, R47 ;  /* 0x0000007e512f7223 */ /* 0x040fe2000000002f */
[C---:B------:R-:W-:Y:S01]  /*67b0*/  FFMA R44, R81.reuse, R125, R44 ;  /* 0x0000007d512c7223 */ /* 0x040fe2000000002c */
[C---:B------:R-:W-:Y:S01]  /*67c0*/  FFMA R45, R81.reuse, R128, R45 ;  /* 0x00000080512d7223 */ /* 0x040fe2000000002d */
[----:B------:R-:W-:Y:S02]  /*67d0*/  HADD2.F32 R129, -RZ, R131.H0_H0 ;  /* 0x20000083ff817230 */ /* 0x000fe40000004100 */
[C---:B------:R-:W-:Y:S01]  /*67e0*/  FMUL R46, R78.reuse, R50 ;  /* 0x000000324e2e7220 */ /* 0x040fe20000400000 */
[C---:B------:R-:W-:Y:S01]  /*67f0*/  FMUL R51, R78.reuse, R51 ;  /* 0x000000334e337220 */ /* 0x040fe20000400000 */
[--C-:B------:R-:W-:Y:S02]  /*6800*/  HADD2.F32 R131, -RZ, R133.reuse.H0_H0 ;  /* 0x20000085ff837230 */ /* 0x100fe40000004100 */
[C---:B------:R-:W-:Y:S01]  /*6810*/  FMUL R50, R78.reuse, R54 ;  /* 0x000000364e327220 */ /* 0x040fe20000400000 */
[C---:B------:R-:W-:Y:S01]  /*6820*/  FFMA R46, R81.reuse, R127, R46 ;  /* 0x0000007f512e7223 */ /* 0x040fe2000000002e */
[----:B------:R-:W-:Y:S02]  /*6830*/  HADD2.F32 R134, -RZ, R133.H1_H1 ;  /* 0x30000085ff867230 */ /* 0x000fe40000004100 */
[C---:B------:R-:W-:Y:S01]  /*6840*/  FFMA R51, R81.reuse, R130, R51 ;  /* 0x0000008251337223 */ /* 0x040fe20000000033 */
[----:B------:R-:W-:Y:S02]  /*6850*/  HADD2.F32 R133, -RZ, R135.H0_H0 ;  /* 0x20000087ff857230 */ /* 0x000fe40000004100 */
[C---:B------:R-:W-:Y:S01]  /*6860*/  FMUL R55, R78.reuse, R55 ;  /* 0x000000374e377220 */ /* 0x040fe20000400000 */
[C---:B------:R-:W-:Y:S01]  /*6870*/  FFMA R48, R81.reuse, R129, R48 ;  /* 0x0000008151307223 */ /* 0x040fe20000000030 */
[C---:B------:R-:W-:Y:S01]  /*6880*/  FFMA R49, R81.reuse, R132, R49 ;  /* 0x0000008451317223 */ /* 0x040fe20000000031 */
[--C-:B------:R-:W-:Y:S02]  /*6890*/  HADD2.F32 R135, -RZ, R137.reuse.H0_H0 ;  /* 0x20000089ff877230 */ /* 0x100fe40000004100 */
[C---:B------:R-:W-:Y:S01]  /*68a0*/  FFMA R50, R81.reuse, R131, R50 ;  /* 0x0000008351327223 */ /* 0x040fe20000000032 */
[----:B------:R-:W-:Y:S02]  /*68b0*/  HADD2.F32 R138, -RZ, R137.H1_H1 ;  /* 0x30000089ff8a7230 */ /* 0x000fe40000004100 */
[C---:B------:R-:W-:Y:S01]  /*68c0*/  FMUL R54, R78.reuse, R58 ;  /* 0x0000003a4e367220 */ /* 0x040fe20000400000 */
[----:B------:R-:W-:Y:S02]  /*68d0*/  HADD2.F32 R137, -RZ, R139.H0_H0 ;  /* 0x2000008bff897230 */ /* 0x000fe40000004100 */
[C---:B------:R-:W-:Y:S01]  /*68e0*/  FFMA R55, R81.reuse, R134, R55 ;  /* 0x0000008651377223 */ /* 0x040fe20000000037 */
        /* <DEDUP_REMOVED lines=16> */
[----:B------:R-:W-:Y:S01]  /*69f0*/  FFMA R63, R81, R142, R63 ;  /* 0x0000008e513f7223 */ /* 0x000fe2000000003f */
[----:B------:R-:W-:Y:S01]  /*6a00*/  FMUL R67, R78, R67 ;  /* 0x000000434e437220 */ /* 0x000fe20000400000 */
[----:B------:R-:W-:Y:S01]  /*6a10*/  F2FP.SATFINITE.E4M3.F32.PACK_AB_MERGE_C R202, R47, R42, RZ ;  /* 0x0000002a2fca723e */ /* 0x000fe200048070ff */
[----:B------:R-:W-:Y:S01]  /*6a20*/  FFMA R60, R81, R141, R60 ;  /* 0x0000008d513c7223 */ /* 0x000fe2000000003c */
[----:B------:R-:W-:Y:S01]  /*6a30*/  F2FP.SATFINITE.E4M3.F32.PACK_AB_MERGE_C R203, R51, R46, RZ ;  /* 0x0000002e33cb723e */ /* 0x000fe200048070ff */
[C---:B------:R-:W-:Y:S01]  /*6a40*/  FFMA R61, R81.reuse, R144, R61 ;  /* 0x00000090513d7223 */ /* 0x040fe2000000003d */
[C---:B------:R-:W-:Y:S01]  /*6a50*/  FFMA R62, R81.reuse, R143, R62 ;  /* 0x0000008f513e7223 */ /* 0x040fe2000000003e */
[----:B------:R-:W-:Y:S01]  /*6a60*/  FFMA R67, R81, R146, R67 ;  /* 0x0000009251437223 */ /* 0x000fe20000000043 */
[----:B------:R-:W-:Y:S02]  /*6a70*/  F2FP.SATFINITE.E4M3.F32.PACK_AB_MERGE_C R202, R41, R40, R202 ;  /* 0x0000002829ca723e */ /* 0x000fe400048070ca */
[----:B------:R-:W-:Y:S02]  /*6a80*/  F2FP.SATFINITE.E4M3.F32.PACK_AB_MERGE_C R203, R45, R44, R203 ;  /* 0x0000002c2dcb723e */ /* 0x000fe400048070cb */
[----:B------:R-:W-:Y:S02]  /*6a90*/  F2FP.SATFINITE.E4M3.F32.PACK_AB_MERGE_C R212, R55, R50, RZ ;  /* 0x0000003237d4723e */ /* 0x000fe400048070ff */
[----:B------:R-:W-:Y:S01]  /*6aa0*/  F2FP.SATFINITE.E4M3.F32.PACK_AB_MERGE_C R213, R59, R54, RZ ;  /* 0x000000363bd5723e */ /* 0x000fe200048070ff */
[----:B------:R1:W-:Y:S01]  /*6ab0*/  STS.128 [R206+0x4020], R200 ;  /* 0x004020c8ce007388 */ /* 0x0003e20000000c00 */
[----:B------:R-:W-:Y:S02]  /*6ac0*/  F2FP.SATFINITE.E4M3.F32.PACK_AB_MERGE_C R214, R63, R58, RZ ;  /* 0x0000003a3fd6723e */ /* 0x000fe400048070ff */
[----:B------:R-:W-:Y:S02]  /*6ad0*/  F2FP.SATFINITE.E4M3.F32.PACK_AB_MERGE_C R215, R67, R62, RZ ;  /* 0x0000003e43d7723e */ /* 0x000fe400048070ff */
[----:B------:R-:W-:Y:S02]  /*6ae0*/  F2FP.SATFINITE.E4M3.F32.PACK_AB_MERGE_C R212, R49, R48, R212 ;  /* 0x0000003031d4723e */ /* 0x000fe400048070d4 */
[----:B------:R-:W-:Y:S02]  /*6af0*/  F2FP.SATFINITE.E4M3.F32.PACK_AB_MERGE_C R213, R53, R52, R213 ;  /* 0x0000003435d5723e */ /* 0x000fe400048070d5 */
[----:B------:R-:W-:Y:S02]  /*6b00*/  F2FP.SATFINITE.E4M3.F32.PACK_AB_MERGE_C R214, R57, R56, R214 ;  /* 0x0000003839d6723e */ /* 0x000fe400048070d6 */
[----:B------:R-:W-:Y:S02]  /*6b10*/  F2FP.SATFINITE.E4M3.F32.PACK_AB_MERGE_C R215, R61, R60, R215 ;  /* 0x0000003c3dd7723e */ /* 0x000fe400048070d7 */
[----:B------:R-:W-:Y:S02]  /*6b20*/  LEA R210, R181, UR49, 0x3 ;  /* 0x00000031b5d27c11 */ /* 0x000fe4000f8e18ff */
[----:B------:R-:W-:Y:S01]  /*6b30*/  @P6 SHF.L.U32 R221, R180, 0x1f, RZ ;  /* 0x0000001fb4dd6819 */ /* 0x000fe200000006ff */
[----:B------:R1:W-:Y:S01]  /*6b40*/  STS.128 [R205+0x4010], R212 ;  /* 0x004010d4cd007388 */ /* 0x0003e20000000c00 */
[----:B------:R-:W-:Y:S01]  /*6b50*/  @!PT LDS RZ, [RZ] ;  /* 0x00000000fffff984 */ /* 0x000fe20000000800 */
[----:B------:R-:W-:Y:S01]  /*6b60*/  @!PT LDS RZ, [RZ] ;  /* 0x00000000fffff984 */ /* 0x000fe20000000800 */
[----:B------:R-:W-:Y:S01]  /*6b70*/  @!PT LDS RZ, [RZ] ;  /* 0x00000000fffff984 */ /* 0x000fe20000000800 */
[----:B------:R-:W-:Y:S01]  /*6b80*/  @!PT LDS RZ, [RZ] ;  /* 0x00000000fffff984 */ /* 0x000fe20000000800 */
[----:B------:R2:W-:Y:S07]  /*6b90*/  MEMBAR.ALL.CTA ;  /* 0x0000000000007992 */ /* 0x0005ee0000008000 */
[----:B--2---:R-:W2:Y:S02]  /*6ba0*/  FENCE.VIEW.ASYNC.S ;  /* 0x00000000000073c6 */ /* 0x004ea40000000000 */
[----:B--2---:R-:W-:Y:S06]  /*6bb0*/  BAR.SYNC.DEFER_BLOCKING 0x1, 0x80 ;  /* 0x0042000000007b1d */ /* 0x004fec0000010000 */
[----:B------:R-:W-:Y:S05]  /*6bc0*/  @P0 BRA `(.L_x_98) ;  /* 0x0000000000280947 */ /* 0x000fea0003800000 */
[----:B------:R-:W-:Y:S02]  /*6bd0*/  UIADD3 UR4, UPT, UPT, UR49, 0x4200, URZ ;  /* 0x0000420031047890 */ /* 0x000fe4000fffe0ff */
[----:B------:R-:W-:Y:S01]  /*6be0*/  UIADD3 UR6, UP0, UPT, UR52, 0x680, URZ ;  /* 0x0000068034067890 */ /* 0x000fe2000ff1e0ff */
[----:B------:R-:W-:Y:S03]  /*6bf0*/  UMOV UR43, UR36 ;  /* 0x00000024002b7c82 */ /* 0x000fe60008000000 */
[----:B------:R-:W-:Y:S01]  /*6c00*/  MOV R192, UR4 ;  /* 0x0000000400c07c02 */ /* 0x000fe20008000f00 */
[----:B------:R-:W-:Y:S03]  /*6c10*/  UIADD3.X UR7, UPT, UPT, URZ, UR53, URZ, UP0, !UPT ;  /* 0x00000035ff077290 */ /* 0x000fe600087fe4ff */
[----:B------:R-:W-:Y:S11]  /*6c20*/  R2UR UR40, R192 ;  /* 0x00000000c02872ca */ /* 0x000ff600000e0000 */
[----:B------:R-:W-:Y:S02]  /*6c30*/  @!UPT UIADD3 URZ, UPT, UPT, URZ, URZ, URZ ;  /* 0x000000fffffff290 */ /* 0x000fe4000fffe0ff */
[----:B------:R2:W-:Y:S01]  /*6c40*/  UTMASTG.3D [UR40], [UR6] ;  /* 0x00000028060073b5 */ /* 0x0005e20008010000 */
[----:B------:R0:W-:Y:S01]  /*6c50*/  UTMACMDFLUSH ;  /* 0x00000000000079b7 */ /* 0x0001e20000000000 */
[----:B--2---:R-:W-:Y:S04]  /*6c60*/  DEPBAR.LE SB0, 0x1 ;  /* 0x000080400000791a */ /* 0x004fe80000000000 */
.L_x_98:
[----:B------:R-:W-:Y:S05]  /*6c70*/  BSYNC.RECONVERGENT B0 ;  /* 0x0000000000007941 */ /* 0x000fea0003800200 */
.L_x_97:
[----:B------:R-:W-:Y:S06]  /*6c80*/  BAR.SYNC.DEFER_BLOCKING 0x1, 0x80 ;  /* 0x0042000000007b1d */ /* 0x000fec0000010000 */
[----:B------:R-:W2:Y:S01]  /*6c90*/  @P6 SYNCS.PHASECHK.TRANS64.TRYWAIT P0, [R210+URZ+0x60], R221 ;  /* 0x000060ddd20065a7 */ /* 0x000ea200080011ff */
[----:B------:R-:W-:Y:S01]  /*6ca0*/  BSSY B1, `(.L_x_99) ;  /* 0x0000023000017945 */ /* 0x000fe20003800000 */
[----:B--2---:R-:W-:Y:S03]  /*6cb0*/  @P6 SEL R208, RZ, 0x1, !P0 ;  /* 0x00000001ffd06807 */ /* 0x004fe60004000000 */
[----:B------:R-:W-:Y:S05]  /*6cc0*/  @!P6 BRA `(.L_x_100) ;  /* 0x000000000080e947 */ /* 0x000fea0003800000 */
[----:B------:R-:W-:Y:S01]  /*6cd0*/  ISETP.NE.AND P1, PT, R209, RZ, PT ;  /* 0x000000ffd100720c */ /* 0x000fe20003f25270 */
[----:B------:R-:W-:Y:S01]  /*6ce0*/  BSSY B0, `(.L_x_101) ;  /* 0x000000a000007945 */ /* 0x000fe20003800000 */
[----:B------:R-:W-:Y:S11]  /*6cf0*/  ISETP.NE.AND P0, PT, R208, RZ, PT ;  /* 0x000000ffd000720c */ /* 0x000ff60003f05270 */
[----:B------:R-:W-:Y:S04]  /*6d00*/  @P1 IMAD R0, R181, 0x2000, R190 ;  /* 0x00002000b5001824 */ /* 0x000fe800078e02be */
[C---:B------:R-:W-:Y:S01]  /*6d10*/  @P1 IMAD.IADD R2, R0.reuse, 0x1, R211 ;  /* 0x0000000100021824 */ /* 0x040fe200078e02d3 */
[----:B------:R-:W-:Y:S03]  /*6d20*/  @P1 IADD3 R219, PT, PT, R0, R219, RZ ;  /* 0x000000db00db1210 */ /* 0x000fe60007ffe0ff */
[----:B------:R-:W-:Y:S01]  /*6d30*/  @P1 IMAD.IADD R217, R217, 0x1, R2 ;  /* 0x00000001d9d91824 */ /* 0x000fe200078e0202 */
[----:B------:R-:W-:Y:S06]  /*6d40*/  @P0 BRA `(.L_x_102) ;  /* 0x00000000000c0947 */ /* 0x000fec0003800000 */
[----:B------:R-:W-:Y:S04]  /*6d50*/  SHF.L.U32 R3, R180, 0x1f, RZ ;  /* 0x0000001fb4037819 */ /* 0x000fe800000006ff */
[----:B------:R-:W2:Y:S02]  /*6d60*/  SYNCS.PHASECHK.TRANS64.TRYWAIT P0, [R210+URZ+0x60], R3 ;  /* 0x00006003d20075a7 */ /* 0x000ea400080011ff */
[----:B--2---:R-:W-:Y:S05]  /*6d70*/  @!P0 BRA `(.L_x_103) ;  /* 0x0000001c00e88947 */ /* 0x004fea0003800000 */
.L_x_102:
[----:B------:R-:W-:Y:S05]  /*6d80*/  BSYNC B0 ;  /* 0x0000000000007941 */ /* 0x000fea0003800000 */
.L_x_101:
[----:B------:R-:W-:Y:S01]  /*6d90*/  ISETP.NE.AND P0, PT, R209, RZ, PT ;  /* 0x000000ffd100720c */ /* 0x000fe20003f05270 */
[----:B--2---:R-:W-:Y:S02]  /*6da0*/  VIADD R210, R210, 0x70 ;  /* 0x00000070d2d27836 */ /* 0x004fe40000000000 */
[----:B------:R-:W-:Y:S02]  /*6db0*/  IMAD.U32 R3, RZ, RZ, UR37 ;  /* 0x00000025ff037e24 */ /* 0x000fe4000f8e00ff */
[----:B------:R-:W-:Y:S03]  /*6dc0*/  VIADD R181, R181, 0x1 ;  /* 0x00000001b5b57836 */ /* 0x000fe60000000000 */
[----:B------:R-:W-:Y:S05]  /*6dd0*/  PRMT R3, R3, 0x654, R210 ;  /* 0x0000065403037816 */ /* 0x000fea00000000d2 */
[----:B------:R2:W3:Y:S04]  /*6de0*/  @P0 LDS.128 R148, [R0] ;  /* 0x0000000000940984 */ /* 0x0004e80000000c00 */
[----:B------:R2:W4:Y:S04]  /*6df0*/  @P0 LDS.128 R152, [R2+0x10] ;  /* 0x0000100002980984 */ /* 0x0005280000000c00 */
        /* <DEDUP_REMOVED lines=9> */
[----:B------:R-:W-:Y:S01]  /*6e90*/  SEL R181, R181, RZ, P0 ;  /* 0x000000ffb5b57207 */ /* 0x000fe20000000000 */
[----:B-----5:R5:W-:Y:S02]  /*6ea0*/  SYNCS.ARRIVE.TRANS64.RED.A1T0 RZ, [R3+URZ], RZ ;  /* 0x000000ff03ff79a7 */ /* 0x020be400081004ff */
[----:B-----5:R-:W-:Y:S04]  /*6eb0*/  SEL R3, RZ, 0x1, P0 ;  /* 0x00000001ff037807 */ /* 0x020fe80000000000 */
[----:B--234-:R-:W-:Y:S02]  /*6ec0*/  LOP3.LUT R180, R180, R3, RZ, 0x3c, !PT ;  /* 0x00000003b4b47212 */ /* 0x01cfe400078e3cff */
.L_x_100:
[----:B------:R-:W-:Y:S05]  /*6ed0*/  BSYNC B1 ;  /* 0x0000000000017941 */ /* 0x000fea0003800000 */
.L_x_99:
[----:B------:R-:W-:Y:S05]  /*6ee0*/  VIADD R0, R80, 0x40 ;  /* 0x0000004050007836 */ /* 0x000fea0000000000 */
[----:B------:R-:W-:Y:S04]  /*6ef0*/  SHF.R.U32.HI R0, RZ, 0x15, R0 ;  /* 0x00000015ff007819 */ /* 0x000fe80000011600 */
[----:B------:R-:W-:Y:S11]  /*6f00*/  LOP3.LUT P0, RZ, R0, 0x3, R173, 0x48, !PT ;  /* 0x0000000300ff7812 */ /* 0x000ff600078048ad */
[----:B------:R-:W-:Y:S02]  /*6f10*/  @!UPT UIADD3 URZ, UPT, UPT, URZ, URZ, URZ ;  /* 0x000000fffffff290 */ /* 0x000fe4000fffe0ff */
[----:B------:R-:W-:Y:S05]  /*6f20*/  @!P0 BRA `(.L_x_104) ;  /* 0x0000000000408947 */ /* 0x000fea0003800000 */
[----:B------:R-:W2:Y:S01]  /*6f30*/  LDCU.64 UR8, c[0x4][0x70] ;  /* 0x01000e00ff0877ac */ /* 0x000ea20008000a00 */
[----:B------:R-:W-:Y:S01]  /*6f40*/  MOV R3, 0x0 ;  /* 0x0000000000037802 */ /* 0x000fe20000000f00 */
[----:B------:R-:W-:Y:S02]  /*6f50*/  HFMA2 R12, -RZ, RZ, 0, 5.9604644775390625e-08 ;  /* 0x00000001ff0c7431 */ /* 0x000fe400000001ff */
[----:B------:R-:W-:Y:S02]  /*6f60*/  IMAD.MOV.U32 R8, RZ, RZ, 0x192 ;  /* 0x00000192ff087424 */ /* 0x000fe400078e00ff */
[----:B------:R-:W-:Y:S01]  /*6f70*/  IMAD.MOV.U32 R13, RZ, RZ, RZ ;  /* 0x000000ffff0d7224 */ /* 0x000fe200078e00ff */
[----:B------:R-:W3:Y:S01]  /*6f80*/  LDCU.64 UR6, c[0x4][0x78] ;  /* 0x01000f00ff0677ac */ /* 0x000ee20008000a00 */
[----:B------:R-:W4:Y:S01]  /*6f90*/  LDC.64 R2, c[0x4][R3] ;  /* 0x0100000003027b82 */ /* 0x000f220000000a00 */
[----:B------:R-:W5:Y:S01]  /*6fa0*/  LDCU.64 UR4, c[0x4][0x10] ;  /* 0x01000200ff0477ac */ /* 0x000f620008000a00 */
[----:B--2---:R-:W-:Y:S01]  /*6fb0*/  MOV R5, UR9 ;  /* 0x0000000900057c02 */ /* 0x004fe20008000f00 */
[----:B------:R-:W-:Y:S01]  /*6fc0*/  IMAD.U32 R4, RZ, RZ, UR8 ;  /* 0x00000008ff047e24 */ /* 0x000fe2000f8e00ff */
[----:B---3--:R-:W-:Y:S01]  /*6fd0*/  MOV R7, UR7 ;  /* 0x0000000700077c02 */ /* 0x008fe20008000f00 */
[----:B------:R-:W-:Y:S01]  /*6fe0*/  IMAD.U32 R6, RZ, RZ, UR6 ;  /* 0x00000006ff067e24 */ /* 0x000fe2000f8e00ff */
[----:B-----5:R-:W-:Y:S01]  /*6ff0*/  MOV R11, UR5 ;  /* 0x00000005000b7c02 */ /* 0x020fe20008000f00 */
[----:B------:R-:W-:Y:S02]  /*7000*/  IMAD.U32 R10, RZ, RZ, UR4 ;  /* 0x00000004ff0a7e24 */ /* 0x000fe4000f8e00ff */
[----:B------:R-:W-:Y:S07]  /*7010*/  LEPC R20, `(.L_x_104) ;  /* 0x000000001014794e */ /* 0x000fee0000000000 */
[----:B-1--4-:R-:W-:Y:S05]  /*7020*/  CALL.ABS.NOINC R2 ;  /* 0x0000000002007343 */ /* 0x012fea0003c00000 */
.L_x_104:
[----:B------:R-:W-:Y:S01]  /*7030*/  ISETP.NE.AND P0, PT, R193, RZ, PT ;  /* 0x000000ffc100720c */ /* 0x000fe20003f05270 */
[----:B------:R-:W-:Y:S05]  /*7040*/  WARPSYNC.ALL ;  /* 0x0000000000007948 */ /* 0x000fea0003800000 */
[----:B------:R-:W-:Y:S01]  /*7050*/  R2UR UR4, R80 ;  /* 0x00000000500472ca */ /* 0x000fe200000e0000 */
[----:B------:R-:W-:Y:S01]  /*7060*/  BSSY.RECONVERGENT B0, `(.L_x_105) ;  /* 0x000011d000007945 */ /* 0x000fe20003800200 */
[----:B------:R-:W-:Y:S02]  /*7070*/  F2FP.F16.E4M3.UNPACK_B R11, R149 ;  /* 0x00000095ff0b723e */ /* 0x000fe400020006ff */
[----:B------:R-:W-:Y:S02]  /*7080*/  F2FP.F16.E4M3.UNPACK_B R10, R150 ;  /* 0x00000096ff0a723e */ /* 0x000fe400020006ff */
[----:B------:R-:W-:Y:S01]  /*7090*/  F2FP.F16.E4M3.UNPACK_B R9, R151 ;  /* 0x00000097ff09723e */ /* 0x000fe200020006ff */
[--C-:B------:R-:W-:Y:S01]  /*70a0*/  HADD2.F32 R83, -RZ, R11.reuse.H0_H0 ;  /* 0x2000000bff537230 */ /* 0x100fe20000004100 */
[----:B------:R-:W-:Y:S01]  /*70b0*/  F2FP.F16.E4M3.UNPACK_B R8, R152 ;  /* 0x00000098ff08723e */ /* 0x000fe200020006ff */
[----:B------:R-:W-:Y:S01]  /*70c0*/  HADD2.F32 R84, -RZ, R11.H1_H1 ;  /* 0x3000000bff547230 */ /* 0x000fe20000004100 */
[----:B------:R-:W-:Y:S01]  /*70d0*/  F2FP.F16.E4M3.UNPACK_B R7, R153 ;  /* 0x00000099ff07723e */ /* 0x000fe200020006ff */
[--C-:B------:R-:W-:Y:S01]  /*70e0*/  HADD2.F32 R87, -RZ, R10.reuse.H0_H0 ;  /* 0x2000000aff577230 */ /* 0x100fe20000004100 */
[----:B------:R-:W-:Y:S01]  /*70f0*/  F2FP.F16.E4M3.UNPACK_B R6, R154 ;  /* 0x0000009aff06723e */ /* 0x000fe200020006ff */
[----:B------:R-:W-:Y:S01]  /*7100*/  HADD2.F32 R88, -RZ, R10.H1_H1 ;  /* 0x3000000aff587230 */ /* 0x000fe20000004100 */
[----:B------:R-:W-:Y:S01]  /*7110*/  F2FP.F16.E4M3.UNPACK_B R5, R155 ;  /* 0x0000009bff05723e */ /* 0x000fe200020006ff */
[--C-:B------:R-:W-:Y:S01]  /*7120*/  HADD2.F32 R91, -RZ, R9.reuse.H0_H0 ;  /* 0x20000009ff5b7230 */ /* 0x100fe20000004100 */
[----:B-1----:R-:W-:Y:S01]  /*7130*/  F2FP.F16.E4M3.UNPACK_B R4, R156 ;  /* 0x0000009cff04723e */ /* 0x002fe200020006ff */
[----:B------:R-:W-:Y:S01]  /*7140*/  HADD2.F32 R92, -RZ, R9.H1_H1 ;  /* 0x30000009ff5c7230 */ /* 0x000fe20000004100 */
[-C--:B------:R-:W-:Y:S01]  /*7150*/  F2FP.F16.E4M3.UNPACK_B R2, R148.reuse ;  /* 0x00000094ff02723e */ /* 0x080fe200020006ff */
[--C-:B------:R-:W-:Y:S01]  /*7160*/  HADD2.F32 R95, -RZ, R8.reuse.H0_H0 ;  /* 0x20000008ff5f7230 */ /* 0x100fe20000004100 */
[----:B------:R-:W-:Y:S01]  /*7170*/  F2FP.F16.E4M3.UNPACK_B R148, R148.H1 ;  /* 0x00000094ff94723e */ /* 0x000fe200030006ff */
[----:B------:R-:W-:Y:S01]  /*7180*/  HADD2.F32 R97, -RZ, R8.H1_H1 ;  /* 0x30000008ff617230 */ /* 0x000fe20000004100 */
[----:B------:R-:W-:Y:S01]  /*7190*/  F2FP.F16.E4M3.UNPACK_B R149, R149.H1 ;  /* 0x00000095ff95723e */ /* 0x000fe200030006ff */
[--C-:B------:R-:W-:Y:S01]  /*71a0*/  HADD2.F32 R98, -RZ, R7.reuse.H0_H0 ;  /* 0x20000007ff627230 */ /* 0x100fe20000004100 */
[----:B------:R-:W-:Y:S01]  /*71b0*/  F2FP.F16.E4M3.UNPACK_B R150, R150.H1 ;  /* 0x00000096ff96723e */ /* 0x000fe200030006ff */
[----:B------:R-:W-:Y:S01]  /*71c0*/  HADD2.F32 R101, -RZ, R7.H1_H1 ;  /* 0x30000007ff657230 */ /* 0x000fe20000004100 */
[----:B------:R-:W-:Y:S01]  /*71d0*/  F2FP.F16.E4M3.UNPACK_B R151, R151.H1 ;  /* 0x00000097ff97723e */ /* 0x000fe200030006ff */
[--C-:B------:R-:W-:Y:S01]  /*71e0*/  HADD2.F32 R102, -RZ, R6.reuse.H0_H0 ;  /* 0x20000006ff667230 */ /* 0x100fe20000004100 */
[----:B------:R-:W-:Y:S01]  /*71f0*/  F2FP.F16.E4M3.UNPACK_B R138, R163 ;  /* 0x000000a3ff8a723e */ /* 0x000fe200020006ff */
[----:B------:R-:W-:Y:S01]  /*7200*/  HADD2.F32 R105, -RZ, R6.H1_H1 ;  /* 0x30000006ff697230 */ /* 0x000fe20000004100 */
[----:B------:R-:W-:Y:S01]  /*7210*/  R2UR UR5, R207 ;  /* 0x00000000cf0572ca */ /* 0x000fe200000e0000 */
        /* <DEDUP_REMOVED lines=8> */
[----:B------:R-:W1:Y:S01]  /*72a0*/  LDTM.x64 R4, tmem[UR4+0x40] ;  /* 0x00004004000479ee */ /* 0x000e620008340000 */
[--C-:B------:R-:W-:Y:S01]  /*72b0*/  HADD2.F32 R0, -RZ, R2.reuse.H0_H0 ;  /* 0x20000002ff007230 */ /* 0x100fe20000004100 */
[----:B------:R-:W-:Y:S01]  /*72c0*/  NOP ;  /* 0x0000000000007918 */ /* 0x000fe20000000000 */
[----:B------:R-:W-:Y:S01]  /*72d0*/  HADD2.F32 R2, -RZ, R2.H1_H1 ;  /* 0x30000002ff027230 */ /* 0x000fe20000004100 */
[----:B------:R-:W-:Y:S01]  /*72e0*/  UIADD3 UR5, UPT, UPT, UR5, 0xd0, URZ ;  /* 0x000000d005057890 */ /* 0x000fe2000fffe0ff */
[--C-:B------:R-:W-:Y:S01]  /*72f0*/  HADD2.F32 R86, -RZ, R149.reuse.H1_H1 ;  /* 0x30000095ff567230 */ /* 0x100fe20000004100 */
[----:B------:R-:W-:Y:S01]  /*7300*/  F2FP.F16.E4M3.UNPACK_B R132, R161 ;  /* 0x000000a1ff84723e */ /* 0x000fe200020006ff */
[--C-:B------:R-:W-:Y:S01]  /*7310*/  HADD2.F32 R114, -RZ, R116.reuse.H0_H0 ;  /* 0x20000074ff727230 */ /* 0x100fe20000004100 */
[----:B------:R-:W-:Y:S01]  /*7320*/  UPRMT UR5, UR37, 0x654, UR5 ;  /* 0x0000065425057896 */ /* 0x000fe20008000005 */
[----:B------:R-:W-:Y:S01]  /*7330*/  HADD2.F32 R117, -RZ, R116.H1_H1 ;  /* 0x30000074ff757230 */ /* 0x000fe20000004100 */
[----:B------:R-:W-:Y:S01]  /*7340*/  F2FP.F16.E4M3.UNPACK_B R136, R162 ;  /* 0x000000a2ff88723e */ /* 0x000fe200020006ff */
[--C-:B------:R-:W-:Y:S01]  /*7350*/  HADD2.F32 R118, -RZ, R120.reuse.H0_H0 ;  /* 0x20000078ff767230 */ /* 0x100fe20000004100 */
[----:B------:R-:W-:Y:S01]  /*7360*/  F2FP.F16.E4M3.UNPACK_B R152, R152.H1 ;  /* 0x00000098ff98723e */ /* 0x000fe200030006ff */
[----:B------:R-:W-:Y:S01]  /*7370*/  HADD2.F32 R121, -RZ, R120.H1_H1 ;  /* 0x30000078ff797230 */ /* 0x000fe20000004100 */
[----:B------:R-:W-:Y:S01]  /*7380*/  F2FP.F16.E4M3.UNPACK_B R153, R153.H1 ;  /* 0x00000099ff99723e */ /* 0x000fe200030006ff */
[--C-:B------:R-:W-:Y:S01]  /*7390*/  HADD2.F32 R122, -RZ, R124.reuse.H0_H0 ;  /* 0x2000007cff7a7230 */ /* 0x100fe20000004100 */
[----:B------:R-:W-:Y:S01]  /*73a0*/  F2FP.F16.E4M3.UNPACK_B R154, R154.H1 ;  /* 0x0000009aff9a723e */ /* 0x000fe200030006ff */
[----:B-1----:R-:W-:Y:S01]  /*73b0*/  SYNCS.ARRIVE.TRANS64.RED.A1T0 RZ, [UR5], RZ ;  /* 0x000000ffffff79a7 */ /* 0x002fe20008100405 */
[----:B------:R-:W-:Y:S01]  /*73c0*/  HADD2.F32 R125, -RZ, R124.H1_H1 ;  /* 0x3000007cff7d7230 */ /* 0x000fe20000004100 */
[----:B------:R-:W-:Y:S01]  /*73d0*/  F2FP.F16.E4M3.UNPACK_B R155, R155.H1 ;  /* 0x0000009bff9b723e */ /* 0x000fe200030006ff */
[--C-:B------:R-:W-:Y:S01]  /*73e0*/  HADD2.F32 R126, -RZ, R128.reuse.H0_H0 ;  /* 0x20000080ff7e7230 */ /* 0x100fe20000004100 */
[----:B------:R-:W-:Y:S01]  /*73f0*/  F2FP.F16.E4M3.UNPACK_B R156, R156.H1 ;  /* 0x0000009cff9c723e */ /* 0x000fe200030006ff */
[----:B------:R-:W-:Y:S01]  /*7400*/  HADD2.F32 R129, -RZ, R128.H1_H1 ;  /* 0x30000080ff817230 */ /* 0x000fe20000004100 */
[----:B------:R-:W-:Y:S01]  /*7410*/  F2FP.F16.E4M3.UNPACK_B R157, R157.H1 ;  /* 0x0000009dff9d723e */ /* 0x000fe200030006ff */
[C---:B------:R-:W-:Y:S01]  /*7420*/  FMUL R4, R78.reuse, R4 ;  /* 0x000000044e047220 */ /* 0x040fe20000400000 */
[C---:B------:R-:W-:Y:S01]  /*7430*/  FMUL R5, R78.reuse, R5 ;  /* 0x000000054e057220 */ /* 0x040fe20000400000 */
[----:B------:R-:W-:Y:S02]  /*7440*/  HADD2.F32 R3, -RZ, R148.H0_H0 ;  /* 0x20000094ff037230 */ /* 0x000fe40000004100 */
        /* <DEDUP_REMOVED lines=9> */
[C---:B------:R-:W-:Y:S01]  /*74e0*/  FMUL R2, R78.reuse, R21 ;  /* 0x000000154e027220 */ /* 0x040fe20000400000 */
[C---:B------:R-:W-:Y:S01]  /*74f0*/  FMUL R21, R78.reuse, R28 ;  /* 0x0000001c4e157220 */ /* 0x040fe20000400000 */
[----:B------:R-:W-:Y:S02]  /*7500*/  HADD2.F32 R130, -RZ, R132.H0_H0 ;  /* 0x20000084ff827230 */ /* 0x000fe40000004100 */
[C---:B------:R-:W-:Y:S01]  /*7510*/  FMUL R6, R78.reuse, R6 ;  /* 0x000000064e067220 */ /* 0x040fe20000400000 */
[----:B------:R-:W-:Y:S02]  /*7520*/  HADD2.F32 R82, -RZ, R148.H1_H1 ;  /* 0x30000094ff527230 */ /* 0x000fe40000004100 */
[C---:B------:R-:W-:Y:S01]  /*7530*/  FMUL R7, R78.reuse, R7 ;  /* 0x000000074e077220 */ /* 0x040fe20000400000 */
[----:B------:R-:W-:Y:S02]  /*7540*/  HADD2.F32 R85, -RZ, R149.H0_H0 ;  /* 0x20000095ff557230 */ /* 0x000fe40000004100 */
[C---:B------:R-:W-:Y:S01]  /*7550*/  FFMA R6, R81.reuse, R3, R6 ;  /* 0x0000000351067223 */ /* 0x040fe20000000006 */
[----:B------:R-:W-:Y:S02]  /*7560*/  HADD2.F32 R133, -RZ, R132.H1_H1 ;  /* 0x30000084ff857230 */ /* 0x000fe40000004100 */
[C---:B------:R-:W-:Y:S01]  /*7570*/  FFMA R7, R81.reuse, R82, R7 ;  /* 0x0000005251077223 */ /* 0x040fe20000000007 */
[C---:B------:R-:W-:Y:S01]  /*7580*/  FFMA R8, R81.reuse, R83, R8 ;  /* 0x0000005351087223 */ /* 0x040fe20000000008 */
[C---:B------:R-:W-:Y:S01]  /*7590*/  FFMA R9, R81.reuse, R84, R9 ;  /* 0x0000005451097223 */ /* 0x040fe20000000009 */
[--C-:B------:R-:W-:Y:S02]  /*75a0*/  HADD2.F32 R82, -RZ, R138.reuse.H0_H0 ;  /* 0x2000008aff527230 */ /* 0x100fe40000004100 */
[C---:B------:R-:W-:Y:S01]  /*75b0*/  FMUL R10, R78.reuse, R10 ;  /* 0x0000000a4e0a7220 */ /* 0x040fe20000400000 */
[----:B------:R-:W-:Y:S02]  /*75c0*/  HADD2.F32 R83, -RZ, R138.H1_H1 ;  /* 0x3000008aff537230 */ /* 0x000fe40000004100 */
[C---:B------:R-:W-:Y:S01]  /*75d0*/  FMUL R11, R78.reuse, R11 ;  /* 0x0000000b4e0b7220 */ /* 0x040fe20000400000 */
[----:B------:R-:W-:Y:S02]  /*75e0*/  HADD2.F32 R89, -RZ, R150.H0_H0 ;  /* 0x20000096ff597230 */ /* 0x000fe40000004100 */
[C---:B------:R-:W-:Y:S01]  /*75f0*/  FFMA R10, R81.reuse, R85, R10 ;  /* 0x00000055510a7223 */ /* 0x040fe2000000000a */
[--C-:B------:R-:W-:Y:S02]  /*7600*/  HADD2.F32 R134, -RZ, R136.reuse.H0_H0 ;  /* 0x20000088ff867230 */ /* 0x100fe40000004100 */
[C---:B------:R-:W-:Y:S01]  /*7610*/  FFMA R11, R81.reuse, R86, R11 ;  /* 0x00000056510b7223 */ /* 0x040fe2000000000b */
[C---:B------:R-:W-:Y:S01]  /*7620*/  FFMA R12, R81.reuse, R87, R12 ;  /* 0x00000057510c7223 */ /* 0x040fe2000000000c */
[----:B------:R-:W-:Y:S01]  /*7630*/  FFMA R13, R81, R88, R13 ;  /* 0x00000058510d7223 */ /* 0x000fe2000000000d */
[----:B------:R-:W-:Y:S01]  /*7640*/  F2FP.SATFINITE.E4M3.F32.PACK_AB_MERGE_C R86, R7, R6, RZ ;  /* 0x000000060756723e */ /* 0x000fe200048070ff */
[C---:B------:R-:W-:Y:S01]  /*7650*/  FMUL R7, R78.reuse, R24 ;  /* 0x000000184e077220 */ /* 0x040fe20000400000 */
[----:B------:R-:W-:Y:S01]  /*7660*/  F2FP.SATFINITE.E4M3.F32.PACK_AB_MERGE_C R138, R11, R10, RZ ;  /* 0x0000000a0b8a723e */ /* 0x000fe200048070ff */
[C---:B------:R-:W-:Y:S01]  /*7670*/  FMUL R10, R78.reuse, R25 ;  /* 0x000000194e0a7220 */ /* 0x040fe20000400000 */
[C---:B------:R-:W-:Y:S01]  /*7680*/  FMUL R25, R78.reuse, R32 ;  /* 0x000000204e197220 */ /* 0x040fe20000400000 */
[----:B------:R-:W-:Y:S02]  /*7690*/  HADD2.F32 R137, -RZ, R136.H1_H1 ;  /* 0x30000088ff897230 */ /* 0x000fe40000004100 */
[C---:B------:R-:W-:Y:S01]  /*76a0*/  FMUL R14, R78.reuse, R14 ;  /* 0x0000000e4e0e7220 */ /* 0x040fe20000400000 */
[----:B------:R-:W-:Y:S02]  /*76b0*/  HADD2.F32 R90, -RZ, R150.H1_H1 ;  /* 0x30000096ff5a7230 */ /* 0x000fe40000004100 */
[C---:B------:R-:W-:Y:S01]  /*76c0*/  FMUL R15, R78.reuse, R15 ;  /* 0x0000000f4e0f7220 */ /* 0x040fe20000400000 */
[--C-:B------:R-:W-:Y:S02]  /*76d0*/  HADD2.F32 R93, -RZ, R151.reuse.H0_H0 ;  /* 0x20000097ff5d7230 */ /* 0x100fe40000004100 */
[C---:B------:R-:W-:Y:S01]  /*76e0*/  FFMA R14, R81.reuse, R89, R14 ;  /* 0x00000059510e7223 */ /* 0x040fe2000000000e */
[----:B------:R-:W-:Y:S02]  /*76f0*/  HADD2.F32 R94, -RZ, R151.H1_H1 ;  /* 0x30000097ff5e7230 */ /* 0x000fe40000004100 */
[C---:B------:R-:W-:Y:S01]  /*7700*/  FFMA R15, R81.reuse, R90, R15 ;  /* 0x0000005a510f7223 */ /* 0x040fe2000000000f */
[C---:B------:R-:W-:Y:S01]  /*7710*/  FFMA R16, R81.reuse, R91, R16 ;  /* 0x0000005b51107223 */ /* 0x040fe20000000010 */
[----:B------:R-:W-:Y:S01]  /*7720*/  FFMA R17, R81, R92, R17 ;  /* 0x0000005c51117223 */ /* 0x000fe20000000011 */
[C---:B------:R-:W-:Y:S01]  /*7730*/  FMUL R18, R78.reuse, R18 ;  /* 0x000000124e127220 */ /* 0x040fe20000400000 */
[C---:B------:R-:W-:Y:S01]  /*7740*/  FMUL R19, R78.reuse, R19 ;  /* 0x000000134e137220 */ /* 0x040fe20000400000 */
[--C-:B------:R-:W-:Y:S01]  /*7750*/  HADD2.F32 R96, -RZ, R152.reuse.H0_H0 ;  /* 0x20000098ff607230 */ /* 0x100fe20000004100 */
[----:B------:R-:W-:Y:S01]  /*7760*/  F2FP.SATFINITE.E4M3.F32.PACK_AB_MERGE_C R14, R15, R14, RZ ;  /* 0x0000000e0f0e723e */ /* 0x000fe200048070ff */
[C---:B------:R-:W-:Y:S01]  /*7770*/  FFMA R18, R81.reuse, R93, R18 ;  /* 0x0000005d51127223 */ /* 0x040fe20000000012 */
[C---:B------:R-:W-:Y:S01]  /*7780*/  FFMA R19, R81.reuse, R94, R19 ;  /* 0x0000005e51137223 */ /* 0x040fe20000000013 */
[C---:B------:R-:W-:Y:S01]  /*7790*/  FFMA R0, R81.reuse, R95, R0 ;  /* 0x0000005f51007223 */ /* 0x040fe20000000000 */
[----:B------:R-:W-:Y:S01]  /*77a0*/  FFMA R2, R81, R97, R2 ;  /* 0x0000006151027223 */ /* 0x000fe20000000002 */
[----:B------:R-:W-:Y:S02]  /*77b0*/  HADD2.F32 R99, -RZ, R152.H1_H1 ;  /* 0x30000098ff637230 */ /* 0x000fe40000004100 */
[C---:B------:R-:W-:Y:S01]  /*77c0*/  FMUL R3, R78.reuse, R22 ;  /* 0x000000164e037220 */ /* 0x040fe20000400000 */
[----:B------:R-:W-:Y:S01]  /*77d0*/  F2FP.SATFINITE.E4M3.F32.PACK_AB_MERGE_C R18, R19, R18, RZ ;  /* 0x000000121312723e */ /* 0x000fe200048070ff */
[C---:B------:R-:W-:Y:S01]  /*77e0*/  FMUL R22, R78.reuse, R29 ;  /* 0x0000001d4e167220 */ /* 0x040fe20000400000 */
[C---:B------:R-:W-:Y:S01]  /*77f0*/  FMUL R29, R78.reuse, R36 ;  /* 0x000000244e1d7220 */ /* 0x040fe20000400000 */
[C---:B------:R-:W-:Y:S01]  /*7800*/  FFMA R3, R81.reuse, R96, R3 ;  /* 0x0000006051037223 */ /* 0x040fe20000000003 */
[C---:B------:R-:W-:Y:S01]  /*7810*/  FMUL R6, R78.reuse, R23 ;  /* 0x000000174e067220 */ /* 0x040fe20000400000 */
[--C-:B------:R-:W-:Y:S02]  /*7820*/  HADD2.F32 R100, -RZ, R153.reuse.H0_H0 ;  /* 0x20000099ff647230 */ /* 0x100fe40000004100 */
[C---:B------:R-:W-:Y:S01]  /*7830*/  FMUL R11, R78.reuse, R26 ;  /* 0x0000001a4e0b7220 */ /* 0x040fe20000400000 */
[----:B------:R-:W-:Y:S02]  /*7840*/  HADD2.F32 R103, -RZ, R153.H1_H1 ;  /* 0x30000099ff677230 */ /* 0x000fe40000004100 */
[C---:B------:R-:W-:Y:S01]  /*7850*/  FFMA R6, R81.reuse, R99, R6 ;  /* 0x0000006351067223 */ /* 0x040fe20000000006 */
[C---:B------:R-:W-:Y:S01]  /*7860*/  FFMA R7, R81.reuse, R98, R7 ;  /* 0x0000006251077223 */ /* 0x040fe20000000007 */
[C---:B------:R-:W-:Y:S01]  /*7870*/  FFMA R10, R81.reuse, R101, R10 ;  /* 0x00000065510a7223 */ /* 0x040fe2000000000a */
[C---:B------:R-:W-:Y:S01]  /*7880*/  FFMA R11, R81.reuse, R100, R11 ;  /* 0x00000064510b7223 */ /* 0x040fe2000000000b */
[----:B------:R-:W-:Y:S01]  /*7890*/  FMUL R26, R78, R33 ;  /* 0x000000214e1a7220 */ /* 0x000fe20000400000 */
[----:B------:R-:W-:Y:S01]  /*78a0*/  F2FP.SATFINITE.E4M3.F32.PACK_AB_MERGE_C R3, R6, R3, RZ ;  /* 0x000000030603723e */ /* 0x000fe200048070ff */
[C---:B------:R-:W-:Y:S01]  /*78b0*/  FMUL R33, R78.reuse, R40 ;  /* 0x000000284e217220 */ /* 0x040fe20000400000 */
        /* <DEDUP_REMOVED lines=8> */
[C---:B------:R-:W-:Y:S01]  /*7940*/  FMUL R30, R78.reuse, R37 ;  /* 0x000000254e1e7220 */ /* 0x040fe20000400000 */
[C---:B------:R-:W-:Y:S01]  /*7950*/  FMUL R37, R78.reuse, R44 ;  /* 0x0000002c4e257220 */ /* 0x040fe20000400000 */
[C---:B------:R-:W-:Y:S01]  /*7960*/  FMUL R24, R78.reuse, R31 ;  /* 0x0000001f4e187220 */ /* 0x040fe20000400000 */
[----:B------:R-:W-:Y:S01]  /*7970*/  F2FP.F16.E4M3.UNPACK_B R158, R158.H1 ;  /* 0x0000009eff9e723e */ /* 0x000fe200030006ff */
[--C-:B------:R-:W-:Y:S02]  /*7980*/  HADD2.F32 R108, -RZ, R155.reuse.H0_H0 ;  /* 0x2000009bff6c7230 */ /* 0x100fe40000004100 */
[----:B------:R-:W-:Y:S01]  /*7990*/  FMUL R27, R78, R34 ;  /* 0x000000224e1b7220 */ /* 0x000fe20000400000 */
[----:B------:R-:W-:Y:S02]  /*79a0*/  HADD2.F32 R111, -RZ, R155.H1_H1 ;  /* 0x3000009bff6f7230 */ /* 0x000fe40000004100 */
[C---:B------:R-:W-:Y:S01]  /*79b0*/  FFMA R24, R81.reuse, R107, R24 ;  /* 0x0000006b51187223 */ /* 0x040fe20000000018 */
[----:B------:R-:W-:Y:S01]  /*79c0*/  F2FP.F16.E4M3.UNPACK_B R159, R159.H1 ;  /* 0x0000009fff9f723e */ /* 0x000fe200030006ff */
[C---:B------:R-:W-:Y:S01]  /*79d0*/  FFMA R25, R81.reuse, R106, R25 ;  /* 0x0000006a51197223 */ /* 0x040fe20000000019 */
[C---:B------:R-:W-:Y:S01]  /*79e0*/  FFMA R26, R81.reuse, R109, R26 ;  /* 0x0000006d511a7223 */ /* 0x040fe2000000001a */
[----:B------:R-:W-:Y:S01]  /*79f0*/  F2FP.F16.E4M3.UNPACK_B R160, R160.H1 ;  /* 0x000000a0ffa0723e */ /* 0x000fe200030006ff */
[C---:B------:R-:W-:Y:S01]  /*7a00*/  FFMA R27, R81.reuse, R108, R27 ;  /* 0x0000006c511b7223 */ /* 0x040fe2000000001b */
[----:B------:R-:W-:Y:S01]  /*7a10*/  F2FP.SATFINITE.E4M3.F32.PACK_AB_MERGE_C R6, R24, R23, RZ ;  /* 0x000000171806723e */ /* 0x000fe200048070ff */
[C---:B------:R-:W-:Y:S01]  /*7a20*/  FMUL R34, R78.reuse, R41 ;  /* 0x000000294e227220 */ /* 0x040fe20000400000 */
[C---:B------:R-:W-:Y:S01]  /*7a30*/  FMUL R41, R78.reuse, R48 ;  /* 0x000000304e297220 */ /* 0x040fe20000400000 */
[----:B------:R-:W-:Y:S01]  /*7a40*/  FMUL R28, R78, R35 ;  /* 0x000000234e1c7220 */ /* 0x000fe20000400000 */
[----:B------:R-:W-:Y:S01]  /*7a50*/  F2FP.F16.E4M3.UNPACK_B R161, R161.H1 ;  /* 0x000000a1ffa1723e */ /* 0x000fe200030006ff */
[--C-:B------:R-:W-:Y:S01]  /*7a60*/  HADD2.F32 R112, -RZ, R156.reuse.H0_H0 ;  /* 0x2000009cff707230 */ /* 0x100fe20000004100 */
[----:B------:R-:W-:Y:S01]  /*7a70*/  F2FP.SATFINITE.E4M3.F32.PACK_AB_MERGE_C R6, R22, R21, R6 ;  /* 0x000000151606723e */ /* 0x000fe20004807006 */
[C---:B------:R-:W-:Y:S01]  /*7a80*/  FFMA R28, R81.reuse, R111, R28 ;  /* 0x0000006f511c7223 */ /* 0x040fe2000000001c */
[C---:B------:R-:W-:Y:S01]  /*7a90*/  FFMA R29, R81.reuse, R110, R29 ;  /* 0x0000006e511d7223 */ /* 0x040fe2000000001d */
[C---:B------:R-:W-:Y:S01]  /*7aa0*/  FFMA R30, R81.reuse, R113, R30 ;  /* 0x00000071511e7223 */ /* 0x040fe2000000001e */
[----:B------:R-:W-:Y:S02]  /*7ab0*/  HADD2.F32 R115, -RZ, R156.H1_H1 ;  /* 0x3000009cff737230 */ /* 0x000fe40000004100 */
[C---:B------:R-:W-:Y:S01]  /*7ac0*/  FMUL R31, R78.reuse, R38 ;  /* 0x000000264e1f7220 */ /* 0x040fe20000400000 */
[----:B------:R-:W-:Y:S01]  /*7ad0*/  F2FP.F16.E4M3.UNPACK_B R162, R162.H1 ;  /* 0x000000a2ffa2723e */ /* 0x000fe200030006ff */
[C---:B------:R-:W-:Y:S01]  /*7ae0*/  FMUL R38, R78.reuse, R45 ;  /* 0x0000002d4e267220 */ /* 0x040fe20000400000 */
[C---:B------:R-:W-:Y:S01]  /*7af0*/  FMUL R45, R78.reuse, R52 ;  /* 0x000000344e2d7220 */ /* 0x040fe20000400000 */
[----:B------:R-:W-:Y:S01]  /*7b00*/  F2FP.F16.E4M3.UNPACK_B R163, R163.H1 ;  /* 0x000000a3ffa3723e */ /* 0x000fe200030006ff */
[----:B------:R-:W-:Y:S01]  /*7b10*/  FFMA R31, R81, R112, R31 ;  /* 0x00000070511f7223 */ /* 0x000fe2000000001f */
[----:B------:R-:W-:Y:S01]  /*7b20*/  FMUL R52, R78, R59 ;  /* 0x0000003b4e347220 */ /* 0x000fe20000400000 */
[----:B------:R-:W-:Y:S01]  /*7b30*/  IADD3 R76, PT, PT, R76, 0x1, RZ ;  /* 0x000000014c4c7810 */ /* 0x000fe20007ffe0ff */
[C---:B------:R-:W-:Y:S01]  /*7b40*/  FMUL R59, R78.reuse, R66 ;  /* 0x000000424e3b7220 */ /* 0x040fe20000400000 */
[----:B------:R-:W-:Y:S01]  /*7b50*/  F2FP.SATFINITE.E4M3.F32.PACK_AB_MERGE_C R66, R13, R12, R14 ;  /* 0x0000000c0d42723e */ /* 0x000fe2000480700e */
[C---:B------:R-:W-:Y:S01]  /*7b60*/  FMUL R32, R78.reuse, R39 ;  /* 0x000000274e207220 */ /* 0x040fe20000400000 */
[--C-:B------:R-:W-:Y:S02]  /*7b70*/  HADD2.F32 R116, -RZ, R157.reuse.H0_H0 ;  /* 0x2000009dff747230 */ /* 0x100fe40000004100 */
[C---:B------:R-:W-:Y:S01]  /*7b80*/  FMUL R35, R78.reuse, R42 ;  /* 0x0000002a4e237220 */ /* 0x040fe20000400000 */
[----:B------:R-:W-:Y:S02]  /*7b90*/  HADD2.F32 R119, -RZ, R157.H1_H1 ;  /* 0x3000009dff777230 */ /* 0x000fe40000004100 */
[C---:B------:R-:W-:Y:S01]  /*7ba0*/  FFMA R32, R81.reuse, R115, R32 ;  /* 0x0000007351207223 */ /* 0x040fe20000000020 */
[----:B------:R-:W-:Y:S01]  /*7bb0*/  FMUL R36, R78, R43 ;  /* 0x0000002b4e247220 */ /* 0x000fe20000400000 */
[C---:B------:R-:W-:Y:S01]  /*7bc0*/  FFMA R33, R81.reuse, R114, R33 ;  /* 0x0000007251217223 */ /* 0x040fe20000000021 */
[C---:B------:R-:W-:Y:S01]  /*7bd0*/  FFMA R34, R81.reuse, R117, R34 ;  /* 0x0000007551227223 */ /* 0x040fe20000000022 */
[--C-:B------:R-:W-:Y:S01]  /*7be0*/  HADD2.F32 R120, -RZ, R158.reuse.H0_H0 ;  /* 0x2000009eff787230 */ /* 0x100fe20000004100 */
[----:B------:R-:W-:Y:S01]  /*7bf0*/  F2FP.SATFINITE.E4M3.F32.PACK_AB_MERGE_C R32, R32, R31, RZ ;  /* 0x0000001f2020723e */ /* 0x000fe200048070ff */
[C---:B------:R-:W-:Y:S01]  /*7c00*/  FFMA R35, R81.reuse, R116, R35 ;  /* 0x0000007451237223 */ /* 0x040fe20000000023 */
[----:B------:R-:W-:Y:S02]  /*7c10*/  HADD2.F32 R123, -RZ, R158.H1_H1 ;  /* 0x3000009eff7b7230 */ /* 0x000fe40000004100 */
[----:B------:R-:W-:Y:S01]  /*7c20*/  FMUL R39, R78, R46 ;  /* 0x0000002e4e277220 */ /* 0x000fe20000400000 */
[----:B------:R-:W-:Y:S01]  /*7c30*/  F2FP.SATFINITE.E4M3.F32.PACK_AB_MERGE_C R32, R30, R29, R32 ;  /* 0x0000001d1e20723e */ /* 0x000fe20004807020 */
[C---:B------:R-:W-:Y:S01]  /*7c40*/  FFMA R36, R81.reuse, R119, R36 ;  /* 0x0000007751247223 */ /* 0x040fe20000000024 */
[C---:B------:R-:W-:Y:S01]  /*7c50*/  FMUL R40, R78.reuse, R47 ;  /* 0x0000002f4e287220 */ /* 0x040fe20000400000 */
[C---:B------:R-:W-:Y:S01]  /*7c60*/  FFMA R37, R81.reuse, R118, R37 ;  /* 0x0000007651257223 */ /* 0x040fe20000000025 */
[C---:B------:R-:W-:Y:S01]  /*7c70*/  FFMA R38, R81.reuse, R121, R38 ;  /* 0x0000007951267223 */ /* 0x040fe20000000026 */
[C---:B------:R-:W-:Y:S01]  /*7c80*/  FMUL R42, R78.reuse, R49 ;  /* 0x000000314e2a7220 */ /* 0x040fe20000400000 */
[--C-:B------:R-:W-:Y:S02]  /*7c90*/  HADD2.F32 R124, -RZ, R159.reuse.H0_H0 ;  /* 0x2000009fff7c7230 */ /* 0x100fe40000004100 */
[C---:B------:R-:W-:Y:S01]  /*7ca0*/  FFMA R39, R81.reuse, R120, R39 ;  /* 0x0000007851277223 */ /* 0x040fe20000000027 */
[----:B------:R-:W-:Y:S02]  /*7cb0*/  HADD2.F32 R127, -RZ, R159.H1_H1 ;  /* 0x3000009fff7f7230 */ /* 0x000fe40000004100 */
[C---:B------:R-:W-:Y:S01]  /*7cc0*/  FMUL R43, R78.reuse, R50 ;  /* 0x000000324e2b7220 */ /* 0x040fe20000400000 */
[C---:B------:R-:W-:Y:S01]  /*7cd0*/  FFMA R40, R81.reuse, R123, R40 ;  /* 0x0000007b51287223 */ /* 0x040fe20000000028 */
[C---:B------:R-:W-:Y:S01]  /*7ce0*/  FMUL R44, R78.reuse, R51 ;  /* 0x000000334e2c7220 */ /* 0x040fe20000400000 */
[C---:B------:R-:W-:Y:S01]  /*7cf0*/  FFMA R41, R81.reuse, R122, R41 ;  /* 0x0000007a51297223 */ /* 0x040fe20000000029 */
[C---:B------:R-:W-:Y:S01]  /*7d00*/  FMUL R50, R78.reuse, R57 ;  /* 0x000000394e327220 */ /* 0x040fe20000400000 */
[C---:B------:R-:W-:Y:S01]  /*7d10*/  FMUL R57, R78.reuse, R64 ;  /* 0x000000404e397220 */ /* 0x040fe20000400000 */
[----:B------:R-:W-:Y:S01]  /*7d20*/  FFMA R42, R81, R125, R42 ;  /* 0x0000007d512a7223 */ /* 0x000fe2000000002a */
[C---:B------:R-:W-:Y:S01]  /*7d30*/  FMUL R46, R78.reuse, R53 ;  /* 0x000000354e2e7220 */ /* 0x040fe20000400000 */
[--C-:B------:R-:W-:Y:S01]  /*7d40*/  HADD2.F32 R128, -RZ, R160.reuse.H0_H0 ;  /* 0x200000a0ff807230 */ /* 0x100fe20000004100 */
[----:B------:R-:W-:Y:S01]  /*7d50*/  F2FP.SATFINITE.E4M3.F32.PACK_AB_MERGE_C R64, R5, R4, R86 ;  /* 0x000000040540723e */ /* 0x000fe20004807056 */
[C---:B------:R-:W-:Y:S01]  /*7d60*/  FMUL R51, R78.reuse, R58 ;  /* 0x0000003a4e337220 */ /* 0x040fe20000400000 */
[C---:B------:R-:W-:Y:S01]  /*7d70*/  FMUL R53, R78.reuse, R60 ;  /* 0x0000003c4e357220 */ /* 0x040fe20000400000 */
[C---:B------:R-:W-:Y:S01]  /*7d80*/  FFMA R43, R81.reuse, R124, R43 ;  /* 0x0000007c512b7223 */ /* 0x040fe2000000002b */
[----:B------:R-:W-:Y:S02]  /*7d90*/  HADD2.F32 R131, -RZ, R160.H1_H1 ;  /* 0x300000a0ff837230 */ /* 0x000fe40000004100 */
[C---:B------:R-:W-:Y:S01]  /*7da0*/  FMUL R47, R78.reuse, R54 ;  /* 0x000000364e2f7220 */ /* 0x040fe20000400000 */
[C---:B------:R-:W-:Y:S01]  /*7db0*/  FMUL R58, R78.reuse, R65 ;  /* 0x000000414e3a7220 */ /* 0x040fe20000400000 */
[----:B------:R-:W-:Y:S01]  /*7dc0*/  FMUL R60, R78, R67 ;  /* 0x000000434e3c7220 */ /* 0x000fe20000400000 */
[----:B------:R-:W-:Y:S01]  /*7dd0*/  F2FP.SATFINITE.E4M3.F32.PACK_AB_MERGE_C R5, R20, R11, RZ ;  /* 0x0000000b1405723e */ /* 0x000fe200048070ff */
[----:B------:R-:W-:Y:S01]  /*7de0*/  FFMA R44, R81, R127, R44 ;  /* 0x0000007f512c7223 */ /* 0x000fe2000000002c */
[C---:B------:R-:W-:Y:S01]  /*7df0*/  FMUL R48, R78.reuse, R55 ;  /* 0x000000374e307220 */ /* 0x040fe20000400000 */
[----:B------:R-:W-:Y:S01]  /*7e00*/  F2FP.SATFINITE.E4M3.F32.PACK_AB_MERGE_C R65, R9, R8, R138 ;  /* 0x000000080941723e */ /* 0x000fe2000480708a */
[----:B------:R-:W-:Y:S01]  /*7e10*/  FFMA R45, R81, R126, R45 ;  /* 0x0000007e512d7223 */ /* 0x000fe2000000002d */
[----:B------:R-:W-:Y:S01]  /*7e20*/  F2FP.SATFINITE.E4M3.F32.PACK_AB_MERGE_C R67, R17, R16, R18 ;  /* 0x000000101143723e */ /* 0x000fe20004807012 */
[----:B------:R-:W-:Y:S01]  /*7e30*/  FMUL R49, R78, R56 ;  /* 0x000000384e317220 */ /* 0x000fe20000400000 */
[C---:B------:R-:W-:Y:S01]  /*7e40*/  FFMA R46, R81.reuse, R129, R46 ;  /* 0x00000081512e7223 */ /* 0x040fe2000000002e */
[--C-:B------:R-:W-:Y:S02]  /*7e50*/  HADD2.F32 R132, -RZ, R161.reuse.H0_H0 ;  /* 0x200000a1ff847230 */ /* 0x100fe40000004100 */
[C---:B------:R-:W-:Y:S01]  /*7e60*/  FFMA R47, R81.reuse, R128, R47 ;  /* 0x00000080512f7223 */ /* 0x040fe2000000002f */
[----:B------:R1:W-:Y:S01]  /*7e70*/  STS.128 [R172+UR49+0x6200], R64 ;  /* 0x00620040ac007988 */ /* 0x0003e20008000c31 */
[----:B------:R-:W-:Y:S01]  /*7e80*/  HADD2.F32 R135, -RZ, R161.H1_H1 ;  /* 0x300000a1ff877230 */ /* 0x000fe20000004100 */
[----:B------:R-:W-:Y:S01]  /*7e90*/  F2FP.SATFINITE.E4M3.F32.PACK_AB_MERGE_C R5, R10, R7, R5 ;  /* 0x000000070a05723e */ /* 0x000fe20004807005 */
[C---:B------:R-:W-:Y:S01]  /*7ea0*/  FFMA R48, R81.reuse, R131, R48 ;  /* 0x0000008351307223 */ /* 0x040fe20000000030 */
[----:B------:R-:W-:Y:S01]  /*7eb0*/  F2FP.SATFINITE.E4M3.F32.PACK_AB_MERGE_C R7, R28, R27, RZ ;  /* 0x0000001b1c07723e */ /* 0x000fe200048070ff */
        /* <DEDUP_REMOVED lines=8> */
[----:B------:R-:W-:Y:S01]  /*7f40*/  FMUL R56, R78, R63 ;  /* 0x0000003f4e387220 */ /* 0x000fe20000400000 */
[----:B------:R-:W-:Y:S01]  /*7f50*/  F2FP.SATFINITE.E4M3.F32.PACK_AB_MERGE_C R4, R2, R0, R3 ;  /* 0x000000000204723e */ /* 0x000fe20004807003 */
[C---:B------:R-:W-:Y:S01]  /*7f60*/  FFMA R53, R81.reuse, R134, R53 ;  /* 0x0000008651357223 */ /* 0x040fe20000000035 */
[----:B------:R-:W-:Y:S01]  /*7f70*/  F2FP.SATFINITE.E4M3.F32.PACK_AB_MERGE_C R7, R26, R25, R7 ;  /* 0x000000191a07723e */ /* 0x000fe20004807007 */
[C---:B------:R-:W-:Y:S01]  /*7f80*/  FFMA R54, R81.reuse, R137, R54 ;  /* 0x0000008951367223 */ /* 0x040fe20000000036 */
[--C-:B------:R-:W-:Y:S02]  /*7f90*/  HADD2.F32 R84, -RZ, R163.reuse.H0_H0 ;  /* 0x200000a3ff547230 */ /* 0x100fe40000004100 */
[C---:B------:R-:W-:Y:S01]  /*7fa0*/  FFMA R55, R81.reuse, R136, R55 ;  /* 0x0000008851377223 */ /* 0x040fe20000000037 */
[----:B------:R-:W-:Y:S01]  /*7fb0*/  HADD2.F32 R85, -RZ, R163.H1_H1 ;  /* 0x300000a3ff557230 */ /* 0x000fe20000004100 */
[----:B------:R1:W-:Y:S01]  /*7fc0*/  STS.128 [R204+0x6010], R4 ;  /* 0x00601004cc007388 */ /* 0x0003e20000000c00 */
[----:B------:R-:W-:Y:S01]  /*7fd0*/  F2FP.SATFINITE.E4M3.F32.PACK_AB_MERGE_C R35, R36, R35, RZ ;  /* 0x000000232423723e */ /* 0x000fe200048070ff */
[C---:B------:R-:W-:Y:S01]  /*7fe0*/  FFMA R56, R81.reuse, R139, R56 ;  /* 0x0000008b51387223 */ /* 0x040fe20000000038 */
[----:B------:R-:W-:Y:S01]  /*7ff0*/  F2FP.SATFINITE.E4M3.F32.PACK_AB_MERGE_C R39, R40, R39, RZ ;  /* 0x000000272827723e */ /* 0x000fe200048070ff */
[C---:B------:R-:W-:Y:S01]  /*8000*/  FFMA R57, R81.reuse, R82, R57 ;  /* 0x0000005251397223 */ /* 0x040fe20000000039 */
[----:B------:R-:W-:Y:S01]  /*8010*/  F2FP.SATFINITE.E4M3.F32.PACK_AB_MERGE_C R43, R44, R43, RZ ;  /* 0x0000002b2c2b723e */ /* 0x000fe200048070ff */
[C---:B------:R-:W-:Y:S01]  /*8020*/  FFMA R58, R81.reuse, R83, R58 ;  /* 0x00000053513a7223 */ /* 0x040fe2000000003a */
[C---:B------:R-:W-:Y:S01]  /*8030*/  FFMA R59, R81.reuse, R84, R59 ;  /* 0x00000054513b7223 */ /* 0x040fe2000000003b */
[----:B------:R-:W-:Y:S01]  /*8040*/  F2FP.SATFINITE.E4M3.F32.PACK_AB_MERGE_C R33, R34, R33, R35 ;  /* 0x000000212221723e */ /* 0x000fe20004807023 */
        /* <DEDUP_REMOVED lines=11> */
[----:B------:R-:W-:Y:S05]  /*8100*/  F2FP.SATFINITE.E4M3.F32.PACK_AB_MERGE_C R51, R58, R57, R59 ;  /* 0x000000393a33723e */ /* 0x000fea000480703b */
        /* <DEDUP_REMOVED lines=9> */
[----:B------:R-:W-:Y:S02]  /*81a0*/  UIADD3 UR8, UP0, UPT, UR52, 0x680, URZ ;  /* 0x0000068034087890 */ /* 0x000fe4000ff1e0ff */
[----:B------:R-:W-:Y:S02]  /*81b0*/  UIADD3 UR5, UPT, UPT, UR41, 0x40, URZ ;  /* 0x0000004029057890 */ /* 0x000fe4000fffe0ff */
[----:B------:R-:W-:Y:S02]  /*81c0*/  UIADD3 UR4, UPT, UPT, UR49, 0x6200, URZ ;  /* 0x0000620031047890 */ /* 0x000fe4000fffe0ff */
[----:B------:R-:W-:Y:S01]  /*81d0*/  UIADD3.X UR9, UPT, UPT, URZ, UR53, URZ, UP0, !UPT ;  /* 0x00000035ff097290 */ /* 0x000fe200087fe4ff */
[----:B------:R-:W-:Y:S01]  /*81e0*/  UMOV UR6, UR42 ;  /* 0x0000002a00067c82 */ /* 0x000fe20008000000 */
[----:B------:R-:W-:Y:S07]  /*81f0*/  UMOV UR7, UR36 ;  /* 0x0000002400077c82 */ /* 0x000fee0008000000 */
[----:B------:R2:W-:Y:S01]  /*8200*/  UTMASTG.3D [UR4], [UR8] ;  /* 0x00000004080073b5 */ /* 0x0005e20008010000 */
[----:B------:R0:W-:Y:S01]  /*8210*/  UTMACMDFLUSH ;  /* 0x00000000000079b7 */ /* 0x0001e20000000000 */
[----:B--2---:R-:W-:Y:S04]  /*8220*/  DEPBAR.LE SB0, 0x1 ;  /* 0x000080400000791a */ /* 0x004fe80000000000 */
.L_x_106:
[----:B------:R-:W-:Y:S05]  /*8230*/  BSYNC.RECONVERGENT B0 ;  /* 0x0000000000007941 */ /* 0x000fea0003800200 */
.L_x_105:
[----:B------:R-:W-:Y:S01]  /*8240*/  BAR.SYNC.DEFER_BLOCKING 0x1, 0x80 ;  /* 0x0042000000007b1d */ /* 0x000fe20000010000 */
[----:B------:R-:W-:Y:S01]  /*8250*/  ISETP.NE.AND P2, PT, R194, RZ, PT ;  /* 0x000000ffc200720c */ /* 0x000fe20003f45270 */
[----:B------:R-:W-:Y:S01]  /*8260*/  IMAD.IADD R20, R75, 0x1, R147 ;  /* 0x000000014b147824 */ /* 0x000fe200078e0293 */
[----:B------:R-:W-:Y:S01]  /*8270*/  ISETP.NE.AND P0, PT, R195, 0x2, PT ;  /* 0x00000002c300780c */ /* 0x000fe20003f05270 */
[----:B------:R-:W-:Y:S01]  /*8280*/  IMAD.IADD R21, R77, 0x1, R170 ;  /* 0x000000014d157824 */ /* 0x000fe200078e02aa */
[----:B------:R-:W-:Y:S02]  /*8290*/  ISETP.NE.AND P1, PT, R76, 0x4, PT ;  /* 0x000000044c00780c */ /* 0x000fe40003f25270 */
[----:B------:R-:W-:Y:S02]  /*82a0*/  SEL R3, RZ, 0x1, P0 ;  /* 0x00000001ff037807 */ /* 0x000fe40000000000 */
[----:B------:R-:W-:Y:S02]  /*82b0*/  SEL R0, RZ, 0x1, P1 ;  /* 0x00000001ff007807 */ /* 0x000fe40000800000 */
[----:B------:R-:W-:Y:S02]  /*82c0*/  LOP3.LUT R182, R182, R3, RZ, 0x3c, !PT ;  /* 0x00000003b6b67212 */ /* 0x000fe400078e3cff */
[----:B------:R-:W-:Y:S02]  /*82d0*/  LOP3.LUT R183, R183, R0, RZ, 0x3c, !PT ;  /* 0x00000000b7b77212 */ /* 0x000fe400078e3cff */
[----:B------:R-:W-:Y:S02]  /*82e0*/  @P2 R2UR UR36, R179 ;  /* 0x00000000b32422ca */ /* 0x000fe400000e0000 */
[----:B------:R-:W-:Y:S02]  /*82f0*/  SEL R195, R195, RZ, P0 ;  /* 0x000000ffc3c37207 */ /* 0x000fe40000000000 */
[----:B------:R-:W-:Y:S01]  /*8300*/  SEL R76, R76, RZ, P1 ;  /* 0x000000ff4c4c7207 */ /* 0x000fe20000800000 */
[----:B------:R-:W-:Y:S10]  /*8310*/  @P2 BRA `(.L_x_107) ;  /* 0xffffffc400bc2947 */ /* 0x000ff4000383ffff */
[----:B------:R-:W-:Y:S05]  /*8320*/  EXIT ;  /* 0x000000000000794d */ /* 0x000fea0003800000 */
.L_x_19:
[----:B--2---:R2:W1:Y:S02]  /*8330*/  SYNCS.PHASECHK.TRANS64.TRYWAIT P0, [R3+URZ+0x100], R2 ;  /* 0x00010002030075a7 */ /* 0x00446400080011ff */
[----:B-1----:R-:W-:Y:S05]  /*8340*/  @!P0 NANOSLEEP.SYNCS 0x989680 ;  /* 0x009896800000895d */ /* 0x002fea0003900000 */
[----:B------:R-:W1:Y:S02]  /*8350*/  @!P0 SYNCS.PHASECHK.TRANS64 P0, [R3+URZ+0x100], R2 ;  /* 0x00010002030085a7 */ /* 0x000e6400080010ff */
[----:B-1----:R-:W-:Y:S05]  /*8360*/  @!P0 BRA `(.L_x_19) ;  /* 0xfffffffc00f08947 */ /* 0x002fea000383ffff */
[----:B------:R-:W-:Y:S05]  /*8370*/  BRA `(.L_x_108) ;  /* 0xffffff9000987947 */ /* 0x000fea000383ffff */
.L_x_22:
[----:B-1----:R-:W-:-:S07]  /*8380*/  MOV R2, UR33 ;  /* 0x0000002100027c02 */ /* 0x002fce0008000f00 */
.L_x_109:
[----:B-1----:R1:W2:Y:S02]  /*8390*/  SYNCS.PHASECHK.TRANS64.TRYWAIT P0, [R2+URZ+0x30], R5 ;  /* 0x00003005020075a7 */ /* 0x0022a400080011ff */
[----:B--2---:R-:W-:Y:S05]  /*83a0*/  @!P0 NANOSLEEP.SYNCS 0x989680 ;  /* 0x009896800000895d */ /* 0x004fea0003900000 */
[----:B------:R-:W2:Y:S02]  /*83b0*/  @!P0 SYNCS.PHASECHK.TRANS64 P0, [R2+URZ+0x30], R5 ;  /* 0x00003005020085a7 */ /* 0x000ea400080010ff */
[----:B--2---:R-:W-:Y:S05]  /*83c0*/  @!P0 BRA `(.L_x_109) ;  /* 0xfffffffc00f08947 */ /* 0x004fea000383ffff */
[----:B------:R-:W-:Y:S05]  /*83d0*/  BRA `(.L_x_21) ;  /* 0xffffff9000e87947 */ /* 0x000fea000383ffff */
.L_x_28:
[----:B-1----:R-:W-:-:S07]  /*83e0*/  MOV R2, UR17 ;  /* 0x0000001100027c02 */ /* 0x002fce0008000f00 */
.L_x_110:
[----:B-1----:R1:W2:Y:S02]  /*83f0*/  SYNCS.PHASECHK.TRANS64.TRYWAIT P0, [R2+URZ+0x30], R5 ;  /* 0x00003005020075a7 */ /* 0x0022a400080011ff */
[----:B--2---:R-:W-:Y:S05]  /*8400*/  @!P0 NANOSLEEP.SYNCS 0x989680 ;  /* 0x009896800000895d */ /* 0x004fea0003900000 */
[----:B------:R-:W2:Y:S02]  /*8410*/  @!P0 SYNCS.PHASECHK.TRANS64 P0, [R2+URZ+0x30], R5 ;  /* 0x00003005020085a7 */ /* 0x000ea400080010ff */
[----:B--2---:R-:W-:Y:S05]  /*8420*/  @!P0 BRA `(.L_x_110) ;  /* 0xfffffffc00f08947 */ /* 0x004fea000383ffff */
[----:B------:R-:W-:Y:S05]  /*8430*/  BRA `(.L_x_27) ;  /* 0xffffff94008c7947 */ /* 0x000fea000383ffff */
.L_x_32:
[----:B-1----:R1:W2:Y:S02]  /*8440*/  SYNCS.PHASECHK.TRANS64.TRYWAIT P0, [R2+URZ+0x90], R3 ;  /* 0x00009003020075a7 */ /* 0x0022a400080011ff */
[----:B--2---:R-:W-:Y:S05]  /*8450*/  @!P0 NANOSLEEP.SYNCS 0x989680 ;  /* 0x009896800000895d */ /* 0x004fea0003900000 */
[----:B------:R-:W2:Y:S02]  /*8460*/  @!P0 SYNCS.PHASECHK.TRANS64 P0, [R2+URZ+0x90], R3 ;  /* 0x00009003020085a7 */ /* 0x000ea400080010ff */
[----:B--2---:R-:W-:Y:S05]  /*8470*/  @!P0 BRA `(.L_x_32) ;  /* 0xfffffffc00f08947 */ /* 0x004fea000383ffff */
[----:B------:R-:W-:Y:S05]  /*8480*/  BRA `(.L_x_111) ;  /* 0xffffff9800187947 */ /* 0x000fea000383ffff */
.L_x_36:
[----:B----4-:R-:W-:-:S07]  /*8490*/  MOV R0, UR5 ;  /* 0x0000000500007c02 */ /* 0x010fce0008000f00 */
.L_x_112:
[----:B-1----:R1:W2:Y:S02]  /*84a0*/  SYNCS.PHASECHK.TRANS64.TRYWAIT P0, [R0+URZ], R3 ;  /* 0x00000003000075a7 */ /* 0x0022a400080011ff */
[----:B--2---:R-:W-:Y:S05]  /*84b0*/  @!P0 NANOSLEEP.SYNCS 0x989680 ;  /* 0x009896800000895d */ /* 0x004fea0003900000 */
[----:B------:R-:W2:Y:S02]  /*84c0*/  @!P0 SYNCS.PHASECHK.TRANS64 P0, [R0+URZ], R3 ;  /* 0x00000003000085a7 */ /* 0x000ea400080010ff */
[----:B--2---:R-:W-:Y:S05]  /*84d0*/  @!P0 BRA `(.L_x_112) ;  /* 0xfffffffc00f08947 */ /* 0x004fea000383ffff */
[----:B------:R-:W-:Y:S05]  /*84e0*/  BRA `(.L_x_113) ;  /* 0xffffff9c00887947 */ /* 0x000fea000383ffff */
.L_x_37:
[----:B----4-:R-:W-:-:S07]  /*84f0*/  MOV R0, UR5 ;  /* 0x0000000500007c02 */ /* 0x010fce0008000f00 */
.L_x_114:
[----:B-1----:R1:W2:Y:S02]  /*8500*/  SYNCS.PHASECHK.TRANS64.TRYWAIT P0, [R0+URZ], R3 ;  /* 0x00000003000075a7 */ /* 0x0022a400080011ff */
[----:B--2---:R-:W-:Y:S05]  /*8510*/  @!P0 NANOSLEEP.SYNCS 0x989680 ;  /* 0x009896800000895d */ /* 0x004fea0003900000 */
[----:B------:R-:W2:Y:S02]  /*8520*/  @!P0 SYNCS.PHASECHK.TRANS64 P0, [R0+URZ], R3 ;  /* 0x00000003000085a7 */ /* 0x000ea400080010ff */
[----:B--2---:R-:W-:Y:S05]  /*8530*/  @!P0 BRA `(.L_x_114) ;  /* 0xfffffffc00f08947 */ /* 0x004fea000383ffff */
[----:B------:R-:W-:Y:S05]  /*8540*/  BRA `(.L_x_115) ;  /* 0xffffff9c00947947 */ /* 0x000fea000383ffff */
.L_x_38:
[----:B----4-:R-:W-:-:S07]  /*8550*/  MOV R0, UR5 ;  /* 0x0000000500007c02 */ /* 0x010fce0008000f00 */
.L_x_116:
[----:B-1----:R1:W2:Y:S02]  /*8560*/  SYNCS.PHASECHK.TRANS64.TRYWAIT P0, [R0+URZ], R3 ;  /* 0x00000003000075a7 */ /* 0x0022a400080011ff */
[----:B--2---:R-:W-:Y:S05]  /*8570*/  @!P0 NANOSLEEP.SYNCS 0x989680 ;  /* 0x009896800000895d */ /* 0x004fea0003900000 */
[----:B------:R-:W2:Y:S02]  /*8580*/  @!P0 SYNCS.PHASECHK.TRANS64 P0, [R0+URZ], R3 ;  /* 0x00000003000085a7 */ /* 0x000ea400080010ff */
[----:B--2---:R-:W-:Y:S05]  /*8590*/  @!P0 BRA `(.L_x_116) ;  /* 0xfffffffc00f08947 */ /* 0x004fea000383ffff */
[----:B------:R-:W-:Y:S05]  /*85a0*/  BRA `(.L_x_117) ;  /* 0xffffff9c00a07947 */ /* 0x000fea000383ffff */
.L_x_39:
[----:B----4-:R-:W-:-:S07]  /*85b0*/  MOV R0, UR5 ;  /* 0x0000000500007c02 */ /* 0x010fce0008000f00 */
.L_x_118:
[----:B-1----:R1:W2:Y:S02]  /*85c0*/  SYNCS.PHASECHK.TRANS64.TRYWAIT P0, [R0+URZ], R3 ;  /* 0x00000003000075a7 */ /* 0x0022a400080011ff */
[----:B--2---:R-:W-:Y:S05]  /*85d0*/  @!P0 NANOSLEEP.SYNCS 0x989680 ;  /* 0x009896800000895d */ /* 0x004fea0003900000 */
[----:B------:R-:W2:Y:S02]  /*85e0*/  @!P0 SYNCS.PHASECHK.TRANS64 P0, [R0+URZ], R3 ;  /* 0x00000003000085a7 */ /* 0x000ea400080010ff */
[----:B--2---:R-:W-:Y:S05]  /*85f0*/  @!P0 BRA `(.L_x_118) ;  /* 0xfffffffc00f08947 */ /* 0x004fea000383ffff */
[----:B------:R-:W-:Y:S05]  /*8600*/  BRA `(.L_x_119) ;  /* 0xffffff9c00ac7947 */ /* 0x000fea000383ffff */
.L_x_40:
[----:B----4-:R-:W-:-:S07]  /*8610*/  MOV R0, UR5 ;  /* 0x0000000500007c02 */ /* 0x010fce0008000f00 */
.L_x_120:
[----:B-1----:R1:W2:Y:S02]  /*8620*/  SYNCS.PHASECHK.TRANS64.TRYWAIT P0, [R0+URZ], R3 ;  /* 0x00000003000075a7 */ /* 0x0022a400080011ff */
[----:B--2---:R-:W-:Y:S05]  /*8630*/  @!P0 NANOSLEEP.SYNCS 0x989680 ;  /* 0x009896800000895d */ /* 0x004fea0003900000 */
[----:B------:R-:W2:Y:S02]  /*8640*/  @!P0 SYNCS.PHASECHK.TRANS64 P0, [R0+URZ], R3 ;  /* 0x00000003000085a7 */ /* 0x000ea400080010ff */
[----:B--2---:R-:W-:Y:S05]  /*8650*/  @!P0 BRA `(.L_x_120) ;  /* 0xfffffffc00f08947 */ /* 0x004fea000383ffff */
[----:B------:R-:W-:Y:S05]  /*8660*/  BRA `(.L_x_121) ;  /* 0xffffff9c00b87947 */ /* 0x000fea000383ffff */
.L_x_43:
[----:B-1----:R1:W2:Y:S02]  /*8670*/  SYNCS.PHASECHK.TRANS64.TRYWAIT P0, [R0+URZ+0xf0], R5 ;  /* 0x0000f005000075a7 */ /* 0x0022a400080011ff */
[----:B--2---:R-:W-:Y:S05]  /*8680*/  @!P0 NANOSLEEP.SYNCS 0x989680 ;  /* 0x009896800000895d */ /* 0x004fea0003900000 */
[----:B------:R-:W2:Y:S02]  /*8690*/  @!P0 SYNCS.PHASECHK.TRANS64 P0, [R0+URZ+0xf0], R5 ;  /* 0x0000f005000085a7 */ /* 0x000ea400080010ff */
[----:B--2---:R-:W-:Y:S05]  /*86a0*/  @!P0 BRA `(.L_x_43) ;  /* 0xfffffffc00f08947 */ /* 0x004fea000383ffff */
[----:B------:R-:W-:Y:S05]  /*86b0*/  BRA `(.L_x_122) ;  /* 0xffffffa000147947 */ /* 0x000fea000383ffff */
.L_x_44:
[----:B------:R-:W-:-:S07]  /*86c0*/  MOV R0, UR5 ;  /* 0x0000000500007c02 */ /* 0x000fce0008000f00 */
.L_x_123:
[----:B-1----:R1:W2:Y:S02]  /*86d0*/  SYNCS.PHASECHK.TRANS64.TRYWAIT P0, [R0+URZ+0xa0], R5 ;  /* 0x0000a005000075a7 */ /* 0x0022a400080011ff */
[----:B--2---:R-:W-:Y:S05]  /*86e0*/  @!P0 NANOSLEEP.SYNCS 0x989680 ;  /* 0x009896800000895d */ /* 0x004fea0003900000 */
[----:B------:R-:W2:Y:S02]  /*86f0*/  @!P0 SYNCS.PHASECHK.TRANS64 P0, [R0+URZ+0xa0], R5 ;  /* 0x0000a005000085a7 */ /* 0x000ea400080010ff */
[----:B--2---:R-:W-:Y:S05]  /*8700*/  @!P0 BRA `(.L_x_123) ;  /* 0xfffffffc00f08947 */ /* 0x004fea000383ffff */
[----:B------:R-:W-:Y:S05]  /*8710*/  BRA `(.L_x_124) ;  /* 0xffffffa000247947 */ /* 0x000fea000383ffff */
.L_x_45:
[----:B-1----:R1:W2:Y:S02]  /*8720*/  SYNCS.PHASECHK.TRANS64.TRYWAIT P1, [R0+URZ+0x90], R5 ;  /* 0x00009005000075a7 */ /* 0x0022a400080211ff */
[----:B--2---:R-:W-:Y:S05]  /*8730*/  @!P1 NANOSLEEP.SYNCS 0x989680 ;  /* 0x009896800000995d */ /* 0x004fea0003900000 */
[----:B------:R-:W2:Y:S02]  /*8740*/  @!P1 SYNCS.PHASECHK.TRANS64 P1, [R0+URZ+0x90], R5 ;  /* 0x00009005000095a7 */ /* 0x000ea400080210ff */
[----:B--2---:R-:W-:Y:S05]  /*8750*/  @!P1 BRA `(.L_x_45) ;  /* 0xfffffffc00f09947 */ /* 0x004fea000383ffff */
[----:B------:R-:W-:Y:S05]  /*8760*/  BRA `(.L_x_125) ;  /* 0xffffffa000547947 */ /* 0x000fea000383ffff */
.L_x_48:
[----:B------:R-:W-:-:S07]  /*8770*/  MOV R0, UR5 ;  /* 0x0000000500007c02 */ /* 0x000fce0008000f00 */
.L_x_126:
[----:B-1----:R1:W2:Y:S02]  /*8780*/  SYNCS.PHASECHK.TRANS64.TRYWAIT P0, [R0+URZ+0xa0], R3 ;  /* 0x0000a003000075a7 */ /* 0x0022a400080011ff */
[----:B--2---:R-:W-:Y:S05]  /*8790*/  @!P0 NANOSLEEP.SYNCS 0x989680 ;  /* 0x009896800000895d */ /* 0x004fea0003900000 */
[----:B------:R-:W2:Y:S02]  /*87a0*/  @!P0 SYNCS.PHASECHK.TRANS64 P0, [R0+URZ+0xa0], R3 ;  /* 0x0000a003000085a7 */ /* 0x000ea400080010ff */
[----:B--2---:R-:W-:Y:S05]  /*87b0*/  @!P0 BRA `(.L_x_126) ;  /* 0xfffffffc00f08947 */ /* 0x004fea000383ffff */
[----:B------:R-:W-:Y:S05]  /*87c0*/  BRA `(.L_x_47) ;  /* 0xffffffa000a87947 */ /* 0x000fea000383ffff */
.L_x_55:
[----:B-1----:R1:W2:Y:S02]  /*87d0*/  SYNCS.PHASECHK.TRANS64.TRYWAIT P1, [R0+URZ+0x90], R5 ;  /* 0x00009005000075a7 */ /* 0x0022a400080211ff */
[----:B--2---:R-:W-:Y:S05]  /*87e0*/  @!P1 NANOSLEEP.SYNCS 0x989680 ;  /* 0x009896800000995d */ /* 0x004fea0003900000 */
[----:B------:R-:W2:Y:S02]  /*87f0*/  @!P1 SYNCS.PHASECHK.TRANS64 P1, [R0+URZ+0x90], R5 ;  /* 0x00009005000095a7 */ /* 0x000ea400080210ff */
[----:B--2---:R-:W-:Y:S05]  /*8800*/  @!P1 BRA `(.L_x_55) ;  /* 0xfffffffc00f09947 */ /* 0x004fea000383ffff */
[----:B------:R-:W-:Y:S05]  /*8810*/  BRA `(.L_x_127) ;  /* 0xffffffa800107947 */ /* 0x000fea000383ffff */
.L_x_56:
[----:B------:R-:W-:-:S07]  /*8820*/  MOV R3, UR7 ;  /* 0x0000000700037c02 */ /* 0x000fce0008000f00 */
.L_x_128:
[----:B-1----:R1:W2:Y:S02]  /*8830*/  SYNCS.PHASECHK.TRANS64.TRYWAIT P0, [R3+URZ+0xd0], R0 ;  /* 0x0000d000030075a7 */ /* 0x0022a400080011ff */
[----:B--2---:R-:W-:Y:S05]  /*8840*/  @!P0 NANOSLEEP.SYNCS 0x989680 ;  /* 0x009896800000895d */ /* 0x004fea0003900000 */
[----:B------:R-:W2:Y:S02]  /*8850*/  @!P0 SYNCS.PHASECHK.TRANS64 P0, [R3+URZ+0xd0], R0 ;  /* 0x0000d000030085a7 */ /* 0x000ea400080010ff */
[----:B--2---:R-:W-:Y:S05]  /*8860*/  @!P0 BRA `(.L_x_128) ;  /* 0xfffffffc00f08947 */ /* 0x004fea000383ffff */
[----:B------:R-:W-:Y:S05]  /*8870*/  BRA `(.L_x_129) ;  /* 0xffffffa800487947 */ /* 0x000fea000383ffff */
.L_x_59:
[----:B------:R-:W-:Y:S07]  /*8880*/  MOV R0, UR6 ;  /* 0x0000000600007c02 */ /* 0x000fee0008000f00 */
.L_x_130:
[----:B-1----:R1:W2:Y:S02]  /*8890*/  SYNCS.PHASECHK.TRANS64.TRYWAIT P0, [R0+URZ], R3 ;  /* 0x00000003000075a7 */ /* 0x0022a400080011ff */
[----:B--2---:R-:W-:Y:S05]  /*88a0*/  @!P0 NANOSLEEP.SYNCS 0x989680 ;  /* 0x009896800000895d */ /* 0x004fea0003900000 */
[----:B------:R-:W2:Y:S02]  /*88b0*/  @!P0 SYNCS.PHASECHK.TRANS64 P0, [R0+URZ], R3 ;  /* 0x00000003000085a7 */ /* 0x000ea400080010ff */
[----:B--2---:R-:W-:Y:S05]  /*88c0*/  @!P0 BRA `(.L_x_130) ;  /* 0xfffffffc00f08947 */ /* 0x004fea000383ffff */
[----:B------:R-:W-:Y:S05]  /*88d0*/  BRA `(.L_x_58) ;  /* 0xffffffa800647947 */ /* 0x000fea000383ffff */
.L_x_62:
[----:B------:R-:W-:-:S07]  /*88e0*/  MOV R0, UR6 ;  /* 0x0000000600007c02 */ /* 0x000fce0008000f00 */
.L_x_131:
[----:B--2---:R2:W4:Y:S02]  /*88f0*/  SYNCS.PHASECHK.TRANS64.TRYWAIT P0, [R0+URZ], R3 ;  /* 0x00000003000075a7 */ /* 0x00452400080011ff */
[----:B----4-:R-:W-:Y:S05]  /*8900*/  @!P0 NANOSLEEP.SYNCS 0x989680 ;  /* 0x009896800000895d */ /* 0x010fea0003900000 */
[----:B------:R-:W4:Y:S02]  /*8910*/  @!P0 SYNCS.PHASECHK.TRANS64 P0, [R0+URZ], R3 ;  /* 0x00000003000085a7 */ /* 0x000f2400080010ff */
[----:B----4-:R-:W-:Y:S05]  /*8920*/  @!P0 BRA `(.L_x_131) ;  /* 0xfffffffc00f08947 */ /* 0x010fea000383ffff */
[----:B------:R-:W-:Y:S05]  /*8930*/  BRA `(.L_x_132) ;  /* 0xffffffac00407947 */ /* 0x000fea000383ffff */
.L_x_63:
[----:B------:R-:W-:-:S07]  /*8940*/  MOV R0, UR6 ;  /* 0x0000000600007c02 */ /* 0x000fce0008000f00 */
.L_x_133:
[----:B-1----:R1:W2:Y:S02]  /*8950*/  SYNCS.PHASECHK.TRANS64.TRYWAIT P0, [R0+URZ], R3 ;  /* 0x00000003000075a7 */ /* 0x0022a400080011ff */
[----:B--2---:R-:W-:Y:S05]  /*8960*/  @!P0 NANOSLEEP.SYNCS 0x989680 ;  /* 0x009896800000895d */ /* 0x004fea0003900000 */
[----:B------:R-:W2:Y:S02]  /*8970*/  @!P0 SYNCS.PHASECHK.TRANS64 P0, [R0+URZ], R3 ;  /* 0x00000003000085a7 */ /* 0x000ea400080010ff */
[----:B--2---:R-:W-:Y:S05]  /*8980*/  @!P0 BRA `(.L_x_133) ;  /* 0xfffffffc00f08947 */ /* 0x004fea000383ffff */
[----:B------:R-:W-:Y:S05]  /*8990*/  BRA `(.L_x_134) ;  /* 0xffffffac004c7947 */ /* 0x000fea000383ffff */
.L_x_64:
[----:B------:R-:W-:-:S07]  /*89a0*/  MOV R0, UR6 ;  /* 0x0000000600007c02 */ /* 0x000fce0008000f00 */
.L_x_135:
[----:B-1----:R1:W2:Y:S02]  /*89b0*/  SYNCS.PHASECHK.TRANS64.TRYWAIT P0, [R0+URZ], R3 ;  /* 0x00000003000075a7 */ /* 0x0022a400080011ff */
[----:B--2---:R-:W-:Y:S05]  /*89c0*/  @!P0 NANOSLEEP.SYNCS 0x989680 ;  /* 0x009896800000895d */ /* 0x004fea0003900000 */
[----:B------:R-:W2:Y:S02]  /*89d0*/  @!P0 SYNCS.PHASECHK.TRANS64 P0, [R0+URZ], R3 ;  /* 0x00000003000085a7 */ /* 0x000ea400080010ff */
[----:B--2---:R-:W-:Y:S05]  /*89e0*/  @!P0 BRA `(.L_x_135) ;  /* 0xfffffffc00f08947 */ /* 0x004fea000383ffff */
[----:B------:R-:W-:Y:S05]  /*89f0*/  BRA `(.L_x_136) ;  /* 0xffffffac00587947 */ /* 0x000fea000383ffff */
.L_x_65:
[----:B------:R-:W-:-:S07]  /*8a00*/  MOV R0, UR7 ;  /* 0x0000000700007c02 */ /* 0x000fce0008000f00 */
.L_x_137:
[----:B-1----:R1:W2:Y:S02]  /*8a10*/  SYNCS.PHASECHK.TRANS64.TRYWAIT P0, [R0+URZ], R3 ;  /* 0x00000003000075a7 */ /* 0x0022a400080011ff */
[----:B--2---:R-:W-:Y:S05]  /*8a20*/  @!P0 NANOSLEEP.SYNCS 0x989680 ;  /* 0x009896800000895d */ /* 0x004fea0003900000 */
[----:B------:R-:W2:Y:S02]  /*8a30*/  @!P0 SYNCS.PHASECHK.TRANS64 P0, [R0+URZ], R3 ;  /* 0x00000003000085a7 */ /* 0x000ea400080010ff */
[----:B--2---:R-:W-:Y:S05]  /*8a40*/  @!P0 BRA `(.L_x_137) ;  /* 0xfffffffc00f08947 */ /* 0x004fea000383ffff */
[----:B------:R-:W-:Y:S05]  /*8a50*/  BRA `(.L_x_138) ;  /* 0xffffffac00647947 */ /* 0x000fea000383ffff */
.L_x_70:
[----:B--2---:R2:W3:Y:S02]  /*8a60*/  SYNCS.PHASECHK.TRANS64.TRYWAIT P0, [R0+URZ+0x90], R3 ;  /* 0x00009003000075a7 */ /* 0x0044e400080011ff */
[----:B---3--:R-:W-:Y:S05]  /*8a70*/  @!P0 NANOSLEEP.SYNCS 0x989680 ;  /* 0x009896800000895d */ /* 0x008fea0003900000 */
[----:B------:R-:W3:Y:S02]  /*8a80*/  @!P0 SYNCS.PHASECHK.TRANS64 P0, [R0+URZ+0x90], R3 ;  /* 0x00009003000085a7 */ /* 0x000ee400080010ff */
[----:B---3--:R-:W-:Y:S05]  /*8a90*/  @!P0 BRA `(.L_x_70) ;  /* 0xfffffffc00f08947 */ /* 0x008fea000383ffff */
[----:B------:R-:W-:Y:S05]  /*8aa0*/  BRA `(.L_x_139) ;  /* 0xffffffb000687947 */ /* 0x000fea000383ffff */
.L_x_73:
[----:B------:R-:W-:Y:S07]  /*8ab0*/  MOV R0, UR7 ;  /* 0x0000000700007c02 */ /* 0x000fee0008000f00 */
.L_x_140:
[----:B--2---:R2:W3:Y:S02]  /*8ac0*/  SYNCS.PHASECHK.TRANS64.TRYWAIT P0, [R0+URZ+0x88], R3 ;  /* 0x00008803000075a7 */ /* 0x0044e400080011ff */
[----:B---3--:R-:W-:Y:S05]  /*8ad0*/  @!P0 NANOSLEEP.SYNCS 0x989680 ;  /* 0x009896800000895d */ /* 0x008fea0003900000 */
[----:B------:R-:W3:Y:S02]  /*8ae0*/  @!P0 SYNCS.PHASECHK.TRANS64 P0, [R0+URZ+0x88], R3 ;  /* 0x00008803000085a7 */ /* 0x000ee400080010ff */
[----:B---3--:R-:W-:Y:S05]  /*8af0*/  @!P0 BRA `(.L_x_140) ;  /* 0xfffffffc00f08947 */ /* 0x008fea000383ffff */
[----:B------:R-:W-:Y:S05]  /*8b00*/  BRA `(.L_x_72) ;  /* 0xffffffb400487947 */ /* 0x000fea000383ffff */
.L_x_76:
[----:B--2---:R-:W-:Y:S07]  /*8b10*/  MOV R3, UR7 ;  /* 0x0000000700037c02 */ /* 0x004fee0008000f00 */
.L_x_141:
[----:B-1----:R1:W2:Y:S02]  /*8b20*/  SYNCS.PHASECHK.TRANS64.TRYWAIT P0, [R3+URZ+0x70], R12 ;  /* 0x0000700c030075a7 */ /* 0x0022a400080011ff */
[----:B--2---:R-:W-:Y:S05]  /*8b30*/  @!P0 NANOSLEEP.SYNCS 0x989680 ;  /* 0x009896800000895d */ /* 0x004fea0003900000 */
[----:B------:R-:W2:Y:S02]  /*8b40*/  @!P0 SYNCS.PHASECHK.TRANS64 P0, [R3+URZ+0x70], R12 ;  /* 0x0000700c030085a7 */ /* 0x000ea400080010ff */
[----:B--2---:R-:W-:Y:S05]  /*8b50*/  @!P0 BRA `(.L_x_141) ;  /* 0xfffffffc00f08947 */ /* 0x004fea000383ffff */
[----:B------:R-:W-:Y:S05]  /*8b60*/  BRA `(.L_x_142) ;  /* 0xffffffb400c07947 */ /* 0x000fea000383ffff */
.L_x_77:
[----:B------:R-:W-:Y:S07]  /*8b70*/  MOV R3, UR7 ;  /* 0x0000000700037c02 */ /* 0x000fee0008000f00 */
.L_x_143:
[----:B-1----:R1:W2:Y:S02]  /*8b80*/  SYNCS.PHASECHK.TRANS64.TRYWAIT P0, [R3+URZ+0x78], R12 ;  /* 0x0000780c030075a7 */ /* 0x0022a400080011ff */
[----:B--2---:R-:W-:Y:S05]  /*8b90*/  @!P0 NANOSLEEP.SYNCS 0x989680 ;  /* 0x009896800000895d */ /* 0x004fea0003900000 */
[----:B------:R-:W2:Y:S02]  /*8ba0*/  @!P0 SYNCS.PHASECHK.TRANS64 P0, [R3+URZ+0x78], R12 ;  /* 0x0000780c030085a7 */ /* 0x000ea400080010ff */
[----:B--2---:R-:W-:Y:S05]  /*8bb0*/  @!P0 BRA `(.L_x_143) ;  /* 0xfffffffc00f08947 */ /* 0x004fea000383ffff */
[----:B------:R-:W-:Y:S05]  /*8bc0*/  BRA `(.L_x_144) ;  /* 0xffffffb800407947 */ /* 0x000fea000383ffff */
.L_x_79:
[----:B------:R-:W-:-:S07]  /*8bd0*/  MOV R0, UR7 ;  /* 0x0000000700007c02 */ /* 0x000fce0008000f00 */
.L_x_145:
[----:B-1----:R1:W3:Y:S02]  /*8be0*/  SYNCS.PHASECHK.TRANS64.TRYWAIT P0, [R0+URZ+0x70], R3 ;  /* 0x00007003000075a7 */ /* 0x0022e400080011ff */
[----:B---3--:R-:W-:Y:S05]  /*8bf0*/  @!P0 NANOSLEEP.SYNCS 0x989680 ;  /* 0x009896800000895d */ /* 0x008fea0003900000 */
[----:B------:R-:W3:Y:S02]  /*8c00*/  @!P0 SYNCS.PHASECHK.TRANS64 P0, [R0+URZ+0x70], R3 ;  /* 0x00007003000085a7 */ /* 0x000ee400080010ff */
[----:B---3--:R-:W-:Y:S05]  /*8c10*/  @!P0 BRA `(.L_x_145) ;  /* 0xfffffffc00f08947 */ /* 0x008fea000383ffff */
[----:B------:R-:W-:Y:S05]  /*8c20*/  BRA `(.L_x_146) ;  /* 0xffffffb800b07947 */ /* 0x000fea000383ffff */
.L_x_81:
[----:B--2---:R2:W4:Y:S02]  /*8c30*/  SYNCS.PHASECHK.TRANS64.TRYWAIT P0, [R0+URZ+0x90], R3 ;  /* 0x00009003000075a7 */ /* 0x00452400080011ff */
[----:B----4-:R-:W-:Y:S05]  /*8c40*/  @!P0 NANOSLEEP.SYNCS 0x989680 ;  /* 0x009896800000895d */ /* 0x010fea0003900000 */
[----:B------:R-:W4:Y:S02]  /*8c50*/  @!P0 SYNCS.PHASECHK.TRANS64 P0, [R0+URZ+0x90], R3 ;  /* 0x00009003000085a7 */ /* 0x000f2400080010ff */
[----:B----4-:R-:W-:Y:S05]  /*8c60*/  @!P0 BRA `(.L_x_81) ;  /* 0xfffffffc00f08947 */ /* 0x010fea000383ffff */
[----:B------:R-:W-:Y:S05]  /*8c70*/  BRA `(.L_x_147) ;  /* 0xffffffbc00787947 */ /* 0x000fea000383ffff */
.L_x_92:
[----:B-1----:R1:W3:Y:S02]  /*8c80*/  SYNCS.PHASECHK.TRANS64.TRYWAIT P1, [R3+URZ+0x60], R0 ;  /* 0x00006000030075a7 */ /* 0x0022e400080211ff */
[----:B---3--:R-:W-:Y:S05]  /*8c90*/  @!P1 NANOSLEEP.SYNCS 0x989680 ;  /* 0x009896800000995d */ /* 0x008fea0003900000 */
[----:B------:R-:W3:Y:S02]  /*8ca0*/  @!P1 SYNCS.PHASECHK.TRANS64 P1, [R3+URZ+0x60], R0 ;  /* 0x00006000030095a7 */ /* 0x000ee400080210ff */
[----:B---3--:R-:W-:Y:S05]  /*8cb0*/  @!P1 BRA `(.L_x_92) ;  /* 0xfffffffc00f09947 */ /* 0x008fea000383ffff */
[----:B------:R-:W-:Y:S05]  /*8cc0*/  BRA `(.L_x_91) ;  /* 0xffffffc8009c7947 */ /* 0x000fea000383ffff */
.L_x_94:
[----:B-1----:R1:W4:Y:S02]  /*8cd0*/  SYNCS.PHASECHK.TRANS64.TRYWAIT P0, [R207+URZ+0xb0], R2 ;  /* 0x0000b002cf0075a7 */ /* 0x00232400080011ff */
[----:B----4-:R-:W-:Y:S05]  /*8ce0*/  @!P0 NANOSLEEP.SYNCS 0x989680 ;  /* 0x009896800000895d */ /* 0x010fea0003900000 */
[----:B------:R-:W4:Y:S02]  /*8cf0*/  @!P0 SYNCS.PHASECHK.TRANS64 P0, [R207+URZ+0xb0], R2 ;  /* 0x0000b002cf0085a7 */ /* 0x000f2400080010ff */
[----:B----4-:R-:W-:Y:S05]  /*8d00*/  @!P0 BRA `(.L_x_94) ;  /* 0xfffffffc00f08947 */ /* 0x010fea000383ffff */
[----:B------:R-:W-:Y:S05]  /*8d10*/  BRA `(.L_x_93) ;  /* 0xffffffc800f87947 */ /* 0x000fea000383ffff */
.L_x_103:
[----:B--2---:R2:W3:Y:S02]  /*8d20*/  SYNCS.PHASECHK.TRANS64.TRYWAIT P0, [R210+URZ+0x60], R3 ;  /* 0x00006003d20075a7 */ /* 0x0044e400080011ff */
[----:B---3--:R-:W-:Y:S05]  /*8d30*/  @!P0 NANOSLEEP.SYNCS 0x989680 ;  /* 0x009896800000895d */ /* 0x008fea0003900000 */
[----:B------:R-:W3:Y:S02]  /*8d40*/  @!P0 SYNCS.PHASECHK.TRANS64 P0, [R210+URZ+0x60], R3 ;  /* 0x00006003d20085a7 */ /* 0x000ee400080010ff */
[----:B---3--:R-:W-:Y:S05]  /*8d50*/  @!P0 BRA `(.L_x_103) ;  /* 0xfffffffc00f08947 */ /* 0x008fea000383ffff */
[----:B------:R-:W-:Y:S05]  /*8d60*/  BRA `(.L_x_102) ;  /* 0xffffffe000047947 */ /* 0x000fea000383ffff */
        .weak           $__internal_0_$__cuda_sm10x_tcgen05_guardrail_trap_col_being_dealloced_not_returned_by_alloc
        .type           $__internal_0_$__cuda_sm10x_tcgen05_guardrail_trap_col_being_dealloced_not_returned_by_alloc,@function
        .size           $__internal_0_$__cuda_sm10x_tcgen05_guardrail_trap_col_being_dealloced_not_returned_by_alloc,($__internal_1_$__cuda_sm10x_tcgen05_guardrail_trap_phase_invalid_during_alloc - $__internal_0_$__cuda_sm10x_tcgen05_guardrail_trap_col_being_dealloced_not_returned_by_alloc)
$__internal_0_$__cuda_sm10x_tcgen05_guardrail_trap_col_being_dealloced_not_returned_by_alloc:
[----:B------:R-:W-:Y:S05]  /*8d70*/  BPT.TRAP 0x1 ;  /* 0x000000040000795c */ /* 0x000fea0000300000 */
[----:B------:R-:W-:-:S04]  /*8d80*/  HFMA2 R3, -RZ, RZ, 0, 0 ;  /* 0x00000000ff037431 */ /* 0x000fc800000001ff */
[----:B------:R-:W-:Y:S05]  /*8d90*/  RET.REL.NODEC R2 `(_ZN7cutlass13device_kernelINS_4gemm6kernel13GemmUniversalIN4cute5tupleIJiiiiEEENS1_10collective13CollectiveMmaINS1_35MainloopSm100TmaUmmaWarpSpecializedILi6ELi2ELi4ENS5_IJNS4_1CILi1EEESB_SB_EEEEENS5_IJNSA_ILi128EEESE_SE_EEENS_12float_e4m3_tENS5_IJSB_llEEENS_12float_e5m2_tESH_NS4_8TiledMMAINS4_8MMA_AtomIJNS4_10MMA_TraitsINS4_19SM100_MMA_F8F6F4_SSEJSG_SI_fSE_SE_NS4_17integral_constantINS4_4UMMA5MajorELSP_1EEESQ_NSN_INSO_7ScaleInELSR_0EEESS_EEEEEENS4_6LayoutISC_NS5_IJNSA_ILi0EEESW_SW_EEEEENS5_IJNS4_10UnderscoreESZ_SZ_EEEEENS4_13SM90_TMA_LOADENS4_14ComposedLayoutINS4_7SwizzleILi3ELi4ELi3EEENS4_18smem_ptr_flag_bitsILi8EEENSV_INS5_IJSE_NSA_ILi8EEEEEENS5_IJSB_SE_EEEEEEEvNS4_8identityES12_S1C_vS1D_EENS_8epilogue10collective18CollectiveEpilogueINS1F_23Sm100TmaWarpSpecializedILi2ELi2ELi64ELb0ELb0EEEJSF_NS5_IJNSV_ISE_SB_EENSV_INSA_ILi64EEESB_EEEEESG_NS5_IJlSB_lEEESG_S1O_NS1F_6fusion15FusionCallbacksIS1J_NS1P_17LinearCombinationISG_fSG_fLNS_15FloatRoundStyleE2EEESF_S1N_JEEENS4_5SM1004TMEM4LOAD26SM100_TMEM_LOAD_32dp32b64xES12_NS13_INS14_ILi2ELi4ELi3EEES17_NSV_INS5_IJS18_S1L_EEENS5_IJS1L_SB_EEEEEEENS4_39AutoVectorizingCopyWithAssumedAlignmentILi128EEENS4_14SM90_TMA_STOREES23_S25_S25_EEEvvEEEEvNT_6ParamsE) ;  /* 0xffffff7002987950 */ /* 0x000fea0003c3ffff */
        .weak           $__internal_1_$__cuda_sm10x_tcgen05_guardrail_trap_phase_invalid_during_alloc
        .type           $__internal_1_$__cuda_sm10x_tcgen05_guardrail_trap_phase_invalid_during_alloc,@function
        .size           $__internal_1_$__cuda_sm10x_tcgen05_guardrail_trap_phase_invalid_during_alloc,($__internal_2_$__cuda_sm10x_tcgen05_guardrail_trap_unallocated_columns_being_dealloced - $__internal_1_$__cuda_sm10x_tcgen05_guardrail_trap_phase_invalid_during_alloc)
$__internal_1_$__cuda_sm10x_tcgen05_guardrail_trap_phase_invalid_during_alloc:
[----:B------:R-:W-:Y:S05]  /*8da0*/  BPT.TRAP 0x1 ;  /* 0x000000040000795c */ /* 0x000fea0000300000 */
[----:B------:R-:W-:-:S04]  /*8db0*/  MOV R3, 0x0 ;  /* 0x0000000000037802 */ /* 0x000fc80000000f00 */
[----:B------:R-:W-:Y:S05]  /*8dc0*/  RET.REL.NODEC R2 `(_ZN7cutlass13device_kernelINS_4gemm6kernel13GemmUniversalIN4cute5tupleIJiiiiEEENS1_10collective13CollectiveMmaINS1_35MainloopSm100TmaUmmaWarpSpecializedILi6ELi2ELi4ENS5_IJNS4_1CILi1EEESB_SB_EEEEENS5_IJNSA_ILi128EEESE_SE_EEENS_12float_e4m3_tENS5_IJSB_llEEENS_12float_e5m2_tESH_NS4_8TiledMMAINS4_8MMA_AtomIJNS4_10MMA_TraitsINS4_19SM100_MMA_F8F6F4_SSEJSG_SI_fSE_SE_NS4_17integral_constantINS4_4UMMA5MajorELSP_1EEESQ_NSN_INSO_7ScaleInELSR_0EEESS_EEEEEENS4_6LayoutISC_NS5_IJNSA_ILi0EEESW_SW_EEEEENS5_IJNS4_10UnderscoreESZ_SZ_EEEEENS4_13SM90_TMA_LOADENS4_14ComposedLayoutINS4_7SwizzleILi3ELi4ELi3EEENS4_18smem_ptr_flag_bitsILi8EEENSV_INS5_IJSE_NSA_ILi8EEEEEENS5_IJSB_SE_EEEEEEEvNS4_8identityES12_S1C_vS1D_EENS_8epilogue10collective18CollectiveEpilogueINS1F_23Sm100TmaWarpSpecializedILi2ELi2ELi64ELb0ELb0EEEJSF_NS5_IJNSV_ISE_SB_EENSV_INSA_ILi64EEESB_EEEEESG_NS5_IJlSB_lEEESG_S1O_NS1F_6fusion15FusionCallbacksIS1J_NS1P_17LinearCombinationISG_fSG_fLNS_15FloatRoundStyleE2EEESF_S1N_JEEENS4_5SM1004TMEM4LOAD26SM100_TMEM_LOAD_32dp32b64xES12_NS13_INS14_ILi2ELi4ELi3EEES17_NSV_INS5_IJS18_S1L_EEENS5_IJS1L_SB_EEEEEEENS4_39AutoVectorizingCopyWithAssumedAlignmentILi128EEENS4_14SM90_TMA_STOREES23_S25_S25_EEEvvEEEEvNT_6ParamsE) ;  /* 0xffffff70028c7950 */ /* 0x000fea0003c3ffff */
        .weak           $__internal_2_$__cuda_sm10x_tcgen05_guardrail_trap_unallocated_columns_being_dealloced
        .type           $__internal_2_$__cuda_sm10x_tcgen05_guardrail_trap_unallocated_columns_being_dealloced,@function
        .size           $__internal_2_$__cuda_sm10x_tcgen05_guardrail_trap_unallocated_columns_being_dealloced,(.L_x_149 - $__internal_2_$__cuda_sm10x_tcgen05_guardrail_trap_unallocated_columns_being_dealloced)
$__internal_2_$__cuda_sm10x_tcgen05_guardrail_trap_unallocated_columns_being_dealloced:
[----:B------:R-:W-:Y:S05]  /*8dd0*/  BPT.TRAP 0x1 ;  /* 0x000000040000795c */ /* 0x000fea0000300000 */
[----:B------:R-:W-:-:S04]  /*8de0*/  HFMA2 R3, -RZ, RZ, 0, 0 ;  /* 0x00000000ff037431 */ /* 0x000fc800000001ff */
[----:B------:R-:W-:Y:S05]  /*8df0*/  RET.REL.NODEC R2 `(_ZN7cutlass13device_kernelINS_4gemm6kernel13GemmUniversalIN4cute5tupleIJiiiiEEENS1_10collective13CollectiveMmaINS1_35MainloopSm100TmaUmmaWarpSpecializedILi6ELi2ELi4ENS5_IJNS4_1CILi1EEESB_SB_EEEEENS5_IJNSA_ILi128EEESE_SE_EEENS_12float_e4m3_tENS5_IJSB_llEEENS_12float_e5m2_tESH_NS4_8TiledMMAINS4_8MMA_AtomIJNS4_10MMA_TraitsINS4_19SM100_MMA_F8F6F4_SSEJSG_SI_fSE_SE_NS4_17integral_constantINS4_4UMMA5MajorELSP_1EEESQ_NSN_INSO_7ScaleInELSR_0EEESS_EEEEEENS4_6LayoutISC_NS5_IJNSA_ILi0EEESW_SW_EEEEENS5_IJNS4_10UnderscoreESZ_SZ_EEEEENS4_13SM90_TMA_LOADENS4_14ComposedLayoutINS4_7SwizzleILi3ELi4ELi3EEENS4_18smem_ptr_flag_bitsILi8EEENSV_INS5_IJSE_NSA_ILi8EEEEEENS5_IJSB_SE_EEEEEEEvNS4_8identityES12_S1C_vS1D_EENS_8epilogue10collective18CollectiveEpilogueINS1F_23Sm100TmaWarpSpecializedILi2ELi2ELi64ELb0ELb0EEEJSF_NS5_IJNSV_ISE_SB_EENSV_INSA_ILi64EEESB_EEEEESG_NS5_IJlSB_lEEESG_S1O_NS1F_6fusion15FusionCallbacksIS1J_NS1P_17LinearCombinationISG_fSG_fLNS_15FloatRoundStyleE2EEESF_S1N_JEEENS4_5SM1004TMEM4LOAD26SM100_TMEM_LOAD_32dp32b64xES12_NS13_INS14_ILi2ELi4ELi3EEES17_NSV_INS5_IJS18_S1L_EEENS5_IJS1L_SB_EEEEEEENS4_39AutoVectorizingCopyWithAssumedAlignmentILi128EEENS4_14SM90_TMA_STOREES23_S25_S25_EEEvvEEEEvNT_6ParamsE) ;  /* 0xffffff7002807950 */ /* 0x000fea0003c3ffff */
.L_x_148:
[----:B------:R-:W-:-:S00]  /*8e00*/  BRA `(.L_x_148) ;  /* 0xfffffffc00fc7947 */ /* 0x000fc0000383ffff */
[----:B------:R-:W-:-:S00]  /*8e10*/  NOP ;  /* 0x0000000000007918 */ /* 0x000fc00000000000 */
        /* <DEDUP_REMOVED lines=14> */
.L_x_149:


//--------------------- .nv.global.init           --------------------------
	.section	.nv.global.init,"aw",@progbits
.nv.global.init:
	.type		$str$27,@object
	.size		$str$27,($str$28 - $str$27)
$str$27:
        /*0000*/ 	.byte	0x28, 0x61, 0x64, 0x64, 0x72, 0x65, 0x73, 0x73, 0x20, 0x26, 0x20, 0x6d, 0x61, 0x73, 0x6b, 0x29
        /*0010*/ 	.byte	0x20, 0x3d, 0x3d, 0x20, 0x30, 0x00
	.type		$str$28,@object
	.size		$str$28,($str$26 - $str$28)
$str$28:
        /*0016*/ 	.byte	0x2f, 0x74, 0x6d, 0x70, 0x2f, 0x63, 0x75, 0x74, 0x6c, 0x61, 0x73, 0x73, 0x5f, 0x73, 0x77, 0x65
        /*0026*/ 	.byte	0x65, 0x70, 0x5f, 0x73, 0x72, 0x63, 0x2f, 0x69, 0x6e, 0x63, 0x6c, 0x75, 0x64, 0x65, 0x2f, 0x63
        /*0036*/ 	.byte	0x75, 0x74, 0x65, 0x2f, 0x70, 0x6f, 0x69, 0x6e, 0x74, 0x65, 0x72, 0x5f, 0x66, 0x6c, 0x61, 0x67
        /*0046*/ 	.byte	0x67, 0x65, 0x64, 0x2e, 0x68, 0x70, 0x70, 0x00
	.type		$str$26,@object
	.size		$str$26,($str$25 - $str$26)
$str$26:
        /*004e*/ 	.byte	0x2f, 0x74, 0x6d, 0x70, 0x2f, 0x63, 0x75, 0x74, 0x6c, 0x61, 0x73, 0x73, 0x5f, 0x73, 0x77, 0x65
        /*005e*/ 	.byte	0x65, 0x70, 0x5f, 0x73, 0x72, 0x63, 0x2f, 0x69, 0x6e, 0x63, 0x6c, 0x75, 0x64, 0x65, 0x2f, 0x63
        /*006e*/ 	.byte	0x75, 0x74, 0x65, 0x2f, 0x61, 0x74, 0x6f, 0x6d, 0x2f, 0x63, 0x6f, 0x70, 0x79, 0x5f, 0x74, 0x72
        /*007e*/ 	.byte	0x61, 0x69, 0x74, 0x73, 0x5f, 0x73, 0x6d, 0x31, 0x30, 0x30, 0x2e, 0x68, 0x70, 0x70, 0x00
	.type		$str$25,@object
	.size		$str$25,(__unnamed_1 - $str$25)
$str$25:
        /*008d*/ 	.byte	0x28, 0x28, 0x75, 0x69, 0x6e, 0x74, 0x33, 0x32, 0x5f, 0x74, 0x28, 0x74, 0x68, 0x72, 0x65, 0x61
        /*009d*/ 	.byte	0x64, 0x49, 0x64, 0x78, 0x2e, 0x78, 0x29, 0x20, 0x2f, 0x20, 0x33, 0x32, 0x29, 0x20, 0x25, 0x20
        /*00ad*/ 	.byte	0x34, 0x29, 0x20, 0x3d, 0x3d, 0x20, 0x28, 0x28, 0x28, 0x74, 0x6d, 0x65, 0x6d, 0x5f, 0x61, 0x64
        /*00bd*/ 	.byte	0x64, 0x72, 0x20, 0x3e, 0x3e, 0x20, 0x31, 0x36, 0x29, 0x20, 0x2f, 0x20, 0x33, 0x32, 0x29, 0x20
        /*00cd*/ 	.byte	0x25, 0x20, 0x34, 0x29, 0x00
	.type		__unnamed_1,@object
	.size		__unnamed_1,(__unnamed_2 - __unnamed_1)
__unnamed_1:
        /*00d2*/ 	.byte	0x61, 0x75, 0x74, 0x6f, 0x20, 0x63, 0x75, 0x74, 0x65, 0x3a, 0x3a, 0x61, 0x73, 0x5f, 0x70, 0x6f
        /* <DEDUP_REMOVED lines=24> */
        /*0262*/ 	.byte	0x43, 0x3c, 0x38, 0x31, 0x39, 0x32, 0x3e, 0x3e, 0x3e, 0x3e, 0x5d, 0x00
	.type		__unnamed_2,@object
	.size		__unnamed_2,(.L_2 - __unnamed_2)
__unnamed_2:
        /* <DEDUP_REMOVED lines=42> */
        /*050e*/ 	.byte	0x3e, 0x3e, 0x3e, 0x3e, 0x5d, 0x00
.L_2:


//--------------------- .nv.shared._ZN7cutlass13device_kernelINS_4gemm6kernel13GemmUniversalIN4cute5tupleIJiiiiEEENS1_10collective13CollectiveMmaINS1_35MainloopSm100TmaUmmaWarpSpecializedILi6ELi2ELi4ENS5_IJNS4_1CILi1EEESB_SB_EEEEENS5_IJNSA_ILi128EEESE_SE_EEENS_12float_e4m3_tENS5_IJSB_llEEENS_12float_e5m2_tESH_NS4_8TiledMMAINS4_8MMA_AtomIJNS4_10MMA_TraitsINS4_19SM100_MMA_F8F6F4_SSEJSG_SI_fSE_SE_NS4_17integral_constantINS4_4UMMA5MajorELSP_1EEESQ_NSN_INSO_7ScaleInELSR_0EEESS_EEEEEENS4_6LayoutISC_NS5_IJNSA_ILi0EEESW_SW_EEEEENS5_IJNS4_10UnderscoreESZ_SZ_EEEEENS4_13SM90_TMA_LOADENS4_14ComposedLayoutINS4_7SwizzleILi3ELi4ELi3EEENS4_18smem_ptr_flag_bitsILi8EEENSV_INS5_IJSE_NSA_ILi8EEEEEENS5_IJSB_SE_EEEEEEEvNS4_8identityES12_S1C_vS1D_EENS_8epilogue10collective18CollectiveEpilogueINS1F_23Sm100TmaWarpSpecializedILi2ELi2ELi64ELb0ELb0EEEJSF_NS5_IJNSV_ISE_SB_EENSV_INSA_ILi64EEESB_EEEEESG_NS5_IJlSB_lEEESG_S1O_NS1F_6fusion15FusionCallbacksIS1J_NS1P_17LinearCombinationISG_fSG_fLNS_15FloatRoundStyleE2EEESF_S1N_JEEENS4_5SM1004TMEM4LOAD26SM100_TMEM_LOAD_32dp32b64xES12_NS13_INS14_ILi2ELi4ELi3EEES17_NSV_INS5_IJS18_S1L_EEENS5_IJS1L_SB_EEEEEEENS4_39AutoVectorizingCopyWithAssumedAlignmentILi128EEENS4_14SM90_TMA_STOREES23_S25_S25_EEEvvEEEEvNT_6ParamsE --------------------------
	.section	.nv.shared._ZN7cutlass13device_kernelINS_4gemm6kernel13GemmUniversalIN4cute5tupleIJiiiiEEENS1_10collective13CollectiveMmaINS1_35MainloopSm100TmaUmmaWarpSpecializedILi6ELi2ELi4ENS5_IJNS4_1CILi1EEESB_SB_EEEEENS5_IJNSA_ILi128EEESE_SE_EEENS_12float_e4m3_tENS5_IJSB_llEEENS_12float_e5m2_tESH_NS4_8TiledMMAINS4_8MMA_AtomIJNS4_10MMA_TraitsINS4_19SM100_MMA_F8F6F4_SSEJSG_SI_fSE_SE_NS4_17integral_constantINS4_4UMMA5MajorELSP_1EEESQ_NSN_INSO_7ScaleInELSR_0EEESS_EEEEEENS4_6LayoutISC_NS5_IJNSA_ILi0EEESW_SW_EEEEENS5_IJNS4_10UnderscoreESZ_SZ_EEEEENS4_13SM90_TMA_LOADENS4_14ComposedLayoutINS4_7SwizzleILi3ELi4ELi3EEENS4_18smem_ptr_flag_bitsILi8EEENSV_INS5_IJSE_NSA_ILi8EEEEEENS5_IJSB_SE_EEEEEEEvNS4_8identityES12_S1C_vS1D_EENS_8epilogue10collective18CollectiveEpilogueINS1F_23Sm100TmaWarpSpecializedILi2ELi2ELi64ELb0ELb0EEEJSF_NS5_IJNSV_ISE_SB_EENSV_INSA_ILi64EEESB_EEEEESG_NS5_IJlSB_lEEESG_S1O_NS1F_6fusion15FusionCallbacksIS1J_NS1P_17LinearCombinationISG_fSG_fLNS_15FloatRoundStyleE2EEESF_S1N_JEEENS4_5SM1004TMEM4LOAD26SM100_TMEM_LOAD_32dp32b64xES12_NS13_INS14_ILi2ELi4ELi3EEES17_NSV_INS5_IJS18_S1L_EEENS5_IJS1L_SB_EEEEEEENS4_39AutoVectorizingCopyWithAssumedAlignmentILi128EEENS4_14SM90_TMA_STOREES23_S25_S25_EEEvvEEEEvNT_6ParamsE,"aw",@nobits
	.sectionflags	@""
	.align	16
	.zero		1024


//--------------------- .nv.shared.reserved.0     --------------------------
	.section	.nv.shared.reserved.0,"aw",@nobits
	.weak		__nv_reservedSMEM_offset_0_alias
	.size		__nv_reservedSMEM_offset_0_alias, 0, 64
	.other		__nv_reservedSMEM_offset_0_alias,@"STO_CUDA_RESERVED_SHARED STV_DEFAULT"
__nv_reservedSMEM_offset_0_alias:
	.zero		0
.nv.shared.reserved.0:
	.zero		64
	.weak		__nv_reservedSMEM_tcgen05_partition
	.type		__nv_reservedSMEM_tcgen05_partition,@object
	.size		__nv_reservedSMEM_tcgen05_partition,(.L_0 - __nv_reservedSMEM_tcgen05_partition)
__nv_reservedSMEM_tcgen05_partition:
	.zero		32
.L_0:


//--------------------- .nv.global                --------------------------
	.section	.nv.global,"aw",@nobits
.nv.global:
	.type		_ZN40_INTERNAL_dd394381_4_k_cu_6838a451_385084cute1_E,@object
	.size		_ZN40_INTERNAL_dd394381_4_k_cu_6838a451_385084cute1_E,(_ZN40_INTERNAL_dd394381_4_k_cu_6838a451_385084cuda3std3__45__cpo6cbeginE - _ZN40_INTERNAL_dd394381_4_k_cu_6838a451_385084cute1_E)
_ZN40_INTERNAL_dd394381_4_k_cu_6838a451_385084cute1_E:
	.zero		1
	.type		_ZN40_INTERNAL_dd394381_4_k_cu_6838a451_385084cuda3std3__45__cpo6cbeginE,@object
	.size		_ZN40_INTERNAL_dd394381_4_k_cu_6838a451_385084cuda3std3__45__cpo6cbeginE,(_ZN40_INTERNAL_dd394381_4_k_cu_6838a451_385084cuda3std3__48in_placeE - _ZN40_INTERNAL_dd394381_4_k_cu_6838a451_385084cuda3std3__45__cpo6cbeginE)
_ZN40_INTERNAL_dd394381_4_k_cu_6838a451_385084cuda3std3__45__cpo6cbeginE:
	.zero		1
	.type		_ZN40_INTERNAL_dd394381_4_k_cu_6838a451_385084cuda3std3__48in_placeE,@object
	.size		_ZN40_INTERNAL_dd394381_4_k_cu_6838a451_385084cuda3std3__48in_placeE,(_ZN40_INTERNAL_dd394381_4_k_cu_6838a451_385084cuda3std6ranges3__45__cpo9iter_moveE - _ZN40_INTERNAL_dd394381_4_k_cu_6838a451_385084cuda3std3__48in_placeE)
_ZN40_INTERNAL_dd394381_4_k_cu_6838a451_385084cuda3std3__48in_placeE:
	.zero		1
	.type		_ZN40_INTERNAL_dd394381_4_k_cu_6838a451_385084cuda3std6ranges3__45__cpo9iter_moveE,@object
	.size		_ZN40_INTERNAL_dd394381_4_k_cu_6838a451_385084cuda3std6ranges3__45__cpo9iter_moveE,(_ZN40_INTERNAL_dd394381_4_k_cu_6838a451_385084cuda3std3__45__cpo5beginE - _ZN40_INTERNAL_dd394381_4_k_cu_6838a451_385084cuda3std6ranges3__45__cpo9iter_moveE)
_ZN40_INTERNAL_dd394381_4_k_cu_6838a451_385084cuda3std6ranges3__45__cpo9iter_moveE:
	.zero		1
	.type		_ZN40_INTERNAL_dd394381_4_k_cu_6838a451_385084cuda3std3__45__cpo5beginE,@object
	.size		_ZN40_INTERNAL_dd394381_4_k_cu_6838a451_385084cuda3std3__45__cpo5beginE,(_ZN40_INTERNAL_dd394381_4_k_cu_6838a451_385084cuda3std3__442_GLOBAL__N__dd394381_4_k_cu_6838a451_385086ignoreE - _ZN40_INTERNAL_dd394381_4_k_cu_6838a451_385084cuda3std3__45__cpo5beginE)
_ZN40_INTERNAL_dd394381_4_k_cu_6838a451_385084cuda3std3__45__cpo5beginE:
	.zero		1
	.type		_ZN40_INTERNAL_dd394381_4_k_cu_6838a451_385084cuda3std3__442_GLOBAL__N__dd394381_4_k_cu_6838a451_385086ignoreE,@object
	.size		_ZN40_INTERNAL_dd394381_4_k_cu_6838a451_385084cuda3std3__442_GLOBAL__N__dd394381_4_k_cu_6838a451_385086ignoreE,(_ZN40_INTERNAL_dd394381_4_k_cu_6838a451_385084cute7productE - _ZN40_INTERNAL_dd394381_4_k_cu_6838a451_385084cuda3std3__442_GLOBAL__N__dd394381_4_k_cu_6838a451_385086ignoreE)
_ZN40_INTERNAL_dd394381_4_k_cu_6838a451_385084cuda3std3__442_GLOBAL__N__dd394381_4_k_cu_6838a451_385086ignoreE:
	.zero		1
	.type		_ZN40_INTERNAL_dd394381_4_k_cu_6838a451_385084cute7productE,@object
	.size		_ZN40_INTERNAL_dd394381_4_k_cu_6838a451_385084cute7productE,(_ZN40_INTERNAL_dd394381_4_k_cu_6838a451_385084cuda3std3__45__cpo3endE - _ZN40_INTERNAL_dd394381_4_k_cu_6838a451_385084cute7productE)
_ZN40_INTERNAL_dd394381_4_k_cu_6838a451_385084cute7productE:
	.zero		1
	.type		_ZN40_INTERNAL_dd394381_4_k_cu_6838a451_385084cuda3std3__45__cpo3endE,@object
	.size		_ZN40_INTERNAL_dd394381_4_k_cu_6838a451_385084cuda3std3__45__cpo3endE,(_ZN40_INTERNAL_dd394381_4_k_cu_6838a451_385084cuda3std3__419piecewise_constructE - _ZN40_INTERNAL_dd394381_4_k_cu_6838a451_385084cuda3std3__45__cpo3endE)
_ZN40_INTERNAL_dd394381_4_k_cu_6838a451_385084cuda3std3__45__cpo3endE:
	.zero		1
	.type		_ZN40_INTERNAL_dd394381_4_k_cu_6838a451_385084cuda3std3__419piecewise_constructE,@object
	.size		_ZN40_INTERNAL_dd394381_4_k_cu_6838a451_385084cuda3std3__419piecewise_constructE,(_ZN40_INTERNAL_dd394381_4_k_cu_6838a451_385084cuda3std3__45__cpo4cendE - _ZN40_INTERNAL_dd394381_4_k_cu_6838a451_385084cuda3std3__419piecewise_constructE)
_ZN40_INTERNAL_dd394381_4_k_cu_6838a451_385084cuda3std3__419piecewise_constructE:
	.zero		1
	.type		_ZN40_INTERNAL_dd394381_4_k_cu_6838a451_385084cuda3std3__45__cpo4cendE,@object
	.size		_ZN40_INTERNAL_dd394381_4_k_cu_6838a451_385084cuda3std3__45__cpo4cendE,(_ZN40_INTERNAL_dd394381_4_k_cu_6838a451_385084cuda3std6ranges3__45__cpo4swapE - _ZN40_INTERNAL_dd394381_4_k_cu_6838a451_385084cuda3std3__45__cpo4cendE)
_ZN40_INTERNAL_dd394381_4_k_cu_6838a451_385084cuda3std3__45__cpo4cendE:
	.zero		1
	.type		_ZN40_INTERNAL_dd394381_4_k_cu_6838a451_385084cuda3std6ranges3__45__cpo4swapE,@object
	.size		_ZN40_INTERNAL_dd394381_4_k_cu_6838a451_385084cuda3std6ranges3__45__cpo4swapE,(.L_10 - _ZN40_INTERNAL_dd394381_4_k_cu_6838a451_385084cuda3std6ranges3__45__cpo4swapE)
_ZN40_INTERNAL_dd394381_4_k_cu_6838a451_385084cuda3std6ranges3__45__cpo4swapE:
	.zero		1
.L_10:


//--------------------- .nv.constant0._ZN7cutlass13device_kernelINS_4gemm6kernel13GemmUniversalIN4cute5tupleIJiiiiEEENS1_10collective13CollectiveMmaINS1_35MainloopSm100TmaUmmaWarpSpecializedILi6ELi2ELi4ENS5_IJNS4_1CILi1EEESB_SB_EEEEENS5_IJNSA_ILi128EEESE_SE_EEENS_12float_e4m3_tENS5_IJSB_llEEENS_12float_e5m2_tESH_NS4_8TiledMMAINS4_8MMA_AtomIJNS4_10MMA_TraitsINS4_19SM100_MMA_F8F6F4_SSEJSG_SI_fSE_SE_NS4_17integral_constantINS4_4UMMA5MajorELSP_1EEESQ_NSN_INSO_7ScaleInELSR_0EEESS_EEEEEENS4_6LayoutISC_NS5_IJNSA_ILi0EEESW_SW_EEEEENS5_IJNS4_10UnderscoreESZ_SZ_EEEEENS4_13SM90_TMA_LOADENS4_14ComposedLayoutINS4_7SwizzleILi3ELi4ELi3EEENS4_18smem_ptr_flag_bitsILi8EEENSV_INS5_IJSE_NSA_ILi8EEEEEENS5_IJSB_SE_EEEEEEEvNS4_8identityES12_S1C_vS1D_EENS_8epilogue10collective18CollectiveEpilogueINS1F_23Sm100TmaWarpSpecializedILi2ELi2ELi64ELb0ELb0EEEJSF_NS5_IJNSV_ISE_SB_EENSV_INSA_ILi64EEESB_EEEEESG_NS5_IJlSB_lEEESG_S1O_NS1F_6fusion15FusionCallbacksIS1J_NS1P_17LinearCombinationISG_fSG_fLNS_15FloatRoundStyleE2EEESF_S1N_JEEENS4_5SM1004TMEM4LOAD26SM100_TMEM_LOAD_32dp32b64xES12_NS13_INS14_ILi2ELi4ELi3EEES17_NSV_INS5_IJS18_S1L_EEENS5_IJS1L_SB_EEEEEEENS4_39AutoVectorizingCopyWithAssumedAlignmentILi128EEENS4_14SM90_TMA_STOREES23_S25_S25_EEEvvEEEEvNT_6ParamsE --------------------------
	.section	.nv.constant0._ZN7cutlass13device_kernelINS_4gemm6kernel13GemmUniversalIN4cute5tupleIJiiiiEEENS1_10collective13CollectiveMmaINS1_35MainloopSm100TmaUmmaWarpSpecializedILi6ELi2ELi4ENS5_IJNS4_1CILi1EEESB_SB_EEEEENS5_IJNSA_ILi128EEESE_SE_EEENS_12float_e4m3_tENS5_IJSB_llEEENS_12float_e5m2_tESH_NS4_8TiledMMAINS4_8MMA_AtomIJNS4_10MMA_TraitsINS4_19SM100_MMA_F8F6F4_SSEJSG_SI_fSE_SE_NS4_17integral_constantINS4_4UMMA5MajorELSP_1EEESQ_NSN_INSO_7ScaleInELSR_0EEESS_EEEEEENS4_6LayoutISC_NS5_IJNSA_ILi0EEESW_SW_EEEEENS5_IJNS4_10UnderscoreESZ_SZ_EEEEENS4_13SM90_TMA_LOADENS4_14ComposedLayoutINS4_7SwizzleILi3ELi4ELi3EEENS4_18smem_ptr_flag_bitsILi8EEENSV_INS5_IJSE_NSA_ILi8EEEEEENS5_IJSB_SE_EEEEEEEvNS4_8identityES12_S1C_vS1D_EENS_8epilogue10collective18CollectiveEpilogueINS1F_23Sm100TmaWarpSpecializedILi2ELi2ELi64ELb0ELb0EEEJSF_NS5_IJNSV_ISE_SB_EENSV_INSA_ILi64EEESB_EEEEESG_NS5_IJlSB_lEEESG_S1O_NS1F_6fusion15FusionCallbacksIS1J_NS1P_17LinearCombinationISG_fSG_fLNS_15FloatRoundStyleE2EEESF_S1N_JEEENS4_5SM1004TMEM4LOAD26SM100_TMEM_LOAD_32dp32b64xES12_NS13_INS14_ILi2ELi4ELi3EEES17_NSV_INS5_IJS18_S1L_EEENS5_IJS1L_SB_EEEEEEENS4_39AutoVectorizingCopyWithAssumedAlignmentILi128EEENS4_14SM90_TMA_STOREES23_S25_S25_EEEvvEEEEvNT_6ParamsE,"a",@progbits
	.sectionflags	@""
	.align	4
.nv.constant0._ZN7cutlass13device_kernelINS_4gemm6kernel13GemmUniversalIN4cute5tupleIJiiiiEEENS1_10collective13CollectiveMmaINS1_35MainloopSm100TmaUmmaWarpSpecializedILi6ELi2ELi4ENS5_IJNS4_1CILi1EEESB_SB_EEEEENS5_IJNSA_ILi128EEESE_SE_EEENS_12float_e4m3_tENS5_IJSB_llEEENS_12float_e5m2_tESH_NS4_8TiledMMAINS4_8MMA_AtomIJNS4_10MMA_TraitsINS4_19SM100_MMA_F8F6F4_SSEJSG_SI_fSE_SE_NS4_17integral_constantINS4_4UMMA5MajorELSP_1EEESQ_NSN_INSO_7ScaleInELSR_0EEESS_EEEEEENS4_6LayoutISC_NS5_IJNSA_ILi0EEESW_SW_EEEEENS5_IJNS4_10UnderscoreESZ_SZ_EEEEENS4_13SM90_TMA_LOADENS4_14ComposedLayoutINS4_7SwizzleILi3ELi4ELi3EEENS4_18smem_ptr_flag_bitsILi8EEENSV_INS5_IJSE_NSA_ILi8EEEEEENS5_IJSB_SE_EEEEEEEvNS4_8identityES12_S1C_vS1D_EENS_8epilogue10collective18CollectiveEpilogueINS1F_23Sm100TmaWarpSpecializedILi2ELi2ELi64ELb0ELb0EEEJSF_NS5_IJNSV_ISE_SB_EENSV_INSA_ILi64EEESB_EEEEESG_NS5_IJlSB_lEEESG_S1O_NS1F_6fusion15FusionCallbacksIS1J_NS1P_17LinearCombinationISG_fSG_fLNS_15FloatRoundStyleE2EEESF_S1N_JEEENS4_5SM1004TMEM4LOAD26SM100_TMEM_LOAD_32dp32b64xES12_NS13_INS14_ILi2ELi4ELi3EEES17_NSV_INS5_IJS18_S1L_EEENS5_IJS1L_SB_EEEEEEENS4_39AutoVectorizingCopyWithAssumedAlignmentILi128EEENS4_14SM90_TMA_STOREES23_S25_S25_EEEvvEEEEvNT_6ParamsE:
	.zero		2944


//--------------------- SYMBOLS --------------------------

	.type		.nv.reservedSmem.offset0,@object
	.size		.nv.reservedSmem.offset0,0x4
	.type		.nv.reservedSmem.cap,@object
	.size		.nv.reservedSmem.cap,0x4
	.type		__assertfail,@function
